//
// Generated by NVIDIA NVVM Compiler
//
// Compiler Build ID: CL-36424714
// Cuda compilation tools, release 13.0, V13.0.88
// Based on NVVM 20.0.0
//

.version 9.0
.target sm_100
.address_size 64

	// .globl	_Z5cuda1iiPf
.extern .shared .align 16 .b8 s[];

.visible .entry _Z5cuda1iiPf(
	.param .u32 _Z5cuda1iiPf_param_0,
	.param .u32 _Z5cuda1iiPf_param_1,
	.param .u64 .ptr .align 1 _Z5cuda1iiPf_param_2
)
{
	.reg .pred 	%p<2>;
	.reg .b32 	%r<15>;
	.reg .b32 	%f<5>;
	.reg .b64 	%rd<9>;

	ld.param.u32 	%r1, [_Z5cuda1iiPf_param_0];
	ld.param.u32 	%r2, [_Z5cuda1iiPf_param_1];
	ld.param.u64 	%rd2, [_Z5cuda1iiPf_param_2];
	cvta.to.global.u64 	%rd3, %rd2;
	mov.u32 	%r3, %ctaid.x;
	mov.u32 	%r4, %ntid.x;
	mov.u32 	%r5, %tid.x;
	mad.lo.s32 	%r6, %r3, %r4, %r5;
	mov.u32 	%r7, %ctaid.y;
	mov.u32 	%r8, %ntid.y;
	mov.u32 	%r9, %tid.y;
	mad.lo.s32 	%r10, %r7, %r8, %r9;
	mul.lo.s32 	%r11, %r6, %r1;
	add.s32 	%r12, %r11, %r10;
	mul.wide.s32 	%rd4, %r12, 4;
	add.s64 	%rd1, %rd3, %rd4;
	ld.global.f32 	%f2, [%rd1];
	add.s32 	%r13, %r11, %r2;
	mul.wide.s32 	%rd5, %r13, 4;
	add.s64 	%rd6, %rd3, %rd5;
	ld.global.f32 	%f3, [%rd6];
	mad.lo.s32 	%r14, %r2, %r1, %r10;
	mul.wide.s32 	%rd7, %r14, 4;
	add.s64 	%rd8, %rd3, %rd7;
	ld.global.f32 	%f4, [%rd8];
	add.f32 	%f1, %f3, %f4;
	setp.leu.f32 	%p1, %f2, %f1;
	@%p1 bra 	$L__BB0_2;
	st.global.f32 	[%rd1], %f1;
$L__BB0_2:
	ret;

}
	// .globl	_Z5cuda2iiPf
.visible .entry _Z5cuda2iiPf(
	.param .u32 _Z5cuda2iiPf_param_0,
	.param .u32 _Z5cuda2iiPf_param_1,
	.param .u64 .ptr .align 1 _Z5cuda2iiPf_param_2
)
{
	.reg .pred 	%p<2>;
	.reg .b32 	%r<18>;
	.reg .b32 	%f<5>;
	.reg .b64 	%rd<9>;

	ld.param.u32 	%r1, [_Z5cuda2iiPf_param_0];
	ld.param.u32 	%r2, [_Z5cuda2iiPf_param_1];
	ld.param.u64 	%rd2, [_Z5cuda2iiPf_param_2];
	cvta.to.global.u64 	%rd3, %rd2;
	mov.u32 	%r3, %ctaid.x;
	mov.u32 	%r4, %ntid.x;
	mov.u32 	%r5, %tid.x;
	mad.lo.s32 	%r6, %r3, %r4, %r5;
	mov.u32 	%r7, %ctaid.y;
	mov.u32 	%r8, %ntid.y;
	mov.u32 	%r9, %tid.y;
	mad.lo.s32 	%r10, %r7, %r8, %r9;
	mul.lo.s32 	%r11, %r6, %r1;
	add.s32 	%r12, %r11, %r2;
	mul.wide.s32 	%rd4, %r12, 4;
	add.s64 	%rd5, %rd3, %rd4;
	ld.global.f32 	%f2, [%rd5];
	shl.b32 	%r13, %r5, 2;
	mov.u32 	%r14, s;
	add.s32 	%r15, %r14, %r13;
	st.shared.f32 	[%r15], %f2;
	add.s32 	%r16, %r11, %r10;
	mul.wide.s32 	%rd6, %r16, 4;
	add.s64 	%rd1, %rd3, %rd6;
	ld.global.f32 	%f3, [%rd1];
	mad.lo.s32 	%r17, %r2, %r1, %r10;
	mul.wide.s32 	%rd7, %r17, 4;
	add.s64 	%rd8, %rd3, %rd7;
	ld.global.f32 	%f4, [%rd8];
	add.f32 	%f1, %f2, %f4;
	setp.leu.f32 	%p1, %f3, %f1;
	@%p1 bra 	$L__BB1_2;
	st.global.f32 	[%rd1], %f1;
$L__BB1_2:
	ret;

}
	// .globl	_Z5cuda3iiPfi
.visible .entry _Z5cuda3iiPfi(
	.param .u32 _Z5cuda3iiPfi_param_0,
	.param .u32 _Z5cuda3iiPfi_param_1,
	.param .u64 .ptr .align 1 _Z5cuda3iiPfi_param_2,
	.param .u32 _Z5cuda3iiPfi_param_3
)
{
	.reg .pred 	%p<25>;
	.reg .b32 	%r<144>;
	.reg .b32 	%f<33>;
	.reg .b64 	%rd<20>;

	ld.param.u32 	%r64, [_Z5cuda3iiPfi_param_0];
	ld.param.u32 	%r65, [_Z5cuda3iiPfi_param_1];
	ld.param.u64 	%rd5, [_Z5cuda3iiPfi_param_2];
	ld.param.u32 	%r66, [_Z5cuda3iiPfi_param_3];
	cvta.to.global.u64 	%rd1, %rd5;
	mov.u32 	%r67, %ctaid.x;
	mov.u32 	%r1, %ntid.x;
	mov.u32 	%r2, %tid.x;
	mad.lo.s32 	%r68, %r67, %r1, %r2;
	mov.u32 	%r3, %tid.y;
	mul.lo.s32 	%r4, %r66, %r68;
	add.s32 	%r5, %r4, %r66;
	setp.lt.s32 	%p1, %r66, 1;
	@%p1 bra 	$L__BB2_7;
	mul.lo.s32 	%r6, %r66, %r2;
	add.s32 	%r7, %r4, 1;
	max.s32 	%r70, %r5, %r7;
	sub.s32 	%r8, %r70, %r4;
	and.b32  	%r9, %r8, 3;
	sub.s32 	%r71, %r4, %r70;
	setp.gt.u32 	%p2, %r71, -4;
	mov.b32 	%r128, 0;
	mov.u32 	%r127, %r4;
	@%p2 bra 	$L__BB2_4;
	and.b32  	%r128, %r8, -4;
	mov.b32 	%r124, 0;
	mul.wide.s32 	%rd8, %r64, 4;
	mov.u32 	%r127, %r4;
$L__BB2_3:
	mad.lo.s32 	%r73, %r127, %r64, %r65;
	mul.wide.s32 	%rd6, %r73, 4;
	add.s64 	%rd7, %rd1, %rd6;
	ld.global.f32 	%f9, [%rd7];
	add.s32 	%r74, %r124, %r6;
	shl.b32 	%r75, %r74, 2;
	mov.u32 	%r76, s;
	add.s32 	%r77, %r76, %r75;
	st.shared.f32 	[%r77], %f9;
	add.s32 	%r78, %r7, %r124;
	add.s64 	%rd9, %rd7, %rd8;
	ld.global.f32 	%f10, [%rd9];
	st.shared.f32 	[%r77+4], %f10;
	add.s64 	%rd10, %rd9, %rd8;
	ld.global.f32 	%f11, [%rd10];
	st.shared.f32 	[%r77+8], %f11;
	add.s64 	%rd11, %rd10, %rd8;
	ld.global.f32 	%f12, [%rd11];
	st.shared.f32 	[%r77+12], %f12;
	add.s32 	%r124, %r124, 4;
	add.s32 	%r127, %r78, 3;
	setp.ne.s32 	%p3, %r124, %r128;
	@%p3 bra 	$L__BB2_3;
$L__BB2_4:
	setp.eq.s32 	%p4, %r9, 0;
	@%p4 bra 	$L__BB2_7;
	mov.b32 	%r130, 0;
	mov.u32 	%r83, s;
$L__BB2_6:
	.pragma "nounroll";
	mad.lo.s32 	%r80, %r127, %r64, %r65;
	mul.wide.s32 	%rd12, %r80, 4;
	add.s64 	%rd13, %rd1, %rd12;
	ld.global.f32 	%f13, [%rd13];
	add.s32 	%r81, %r128, %r6;
	shl.b32 	%r82, %r81, 2;
	add.s32 	%r84, %r83, %r82;
	st.shared.f32 	[%r84], %f13;
	add.s32 	%r128, %r128, 1;
	add.s32 	%r127, %r127, 1;
	add.s32 	%r130, %r130, 1;
	setp.ne.s32 	%p5, %r130, %r9;
	@%p5 bra 	$L__BB2_6;
$L__BB2_7:
	mul.lo.s32 	%r85, %r66, %r1;
	shl.b32 	%r86, %r85, 2;
	mov.u32 	%r87, s;
	add.s32 	%r23, %r87, %r86;
	setp.lt.s32 	%p6, %r66, 1;
	mov.u32 	%r88, %ctaid.y;
	mad.lo.s32 	%r89, %r88, %r1, %r3;
	mul.lo.s32 	%r24, %r66, %r89;
	add.s32 	%r25, %r24, %r66;
	@%p6 bra 	$L__BB2_14;
	mul.lo.s32 	%r26, %r65, %r64;
	mul.lo.s32 	%r27, %r66, %r3;
	add.s32 	%r91, %r24, 1;
	max.s32 	%r92, %r25, %r91;
	sub.s32 	%r28, %r92, %r24;
	and.b32  	%r29, %r28, 3;
	sub.s32 	%r93, %r24, %r92;
	setp.gt.u32 	%p7, %r93, -4;
	mov.b32 	%r134, 0;
	mov.u32 	%r135, %r24;
	@%p7 bra 	$L__BB2_11;
	and.b32  	%r134, %r28, -4;
	mov.b32 	%r131, 0;
$L__BB2_10:
	add.s32 	%r95, %r131, %r24;
	add.s32 	%r96, %r95, %r26;
	mul.wide.s32 	%rd14, %r96, 4;
	add.s64 	%rd15, %rd1, %rd14;
	ld.global.f32 	%f14, [%rd15];
	add.s32 	%r97, %r131, %r27;
	shl.b32 	%r98, %r97, 2;
	add.s32 	%r99, %r23, %r98;
	st.shared.f32 	[%r99], %f14;
	ld.global.f32 	%f15, [%rd15+4];
	st.shared.f32 	[%r99+4], %f15;
	ld.global.f32 	%f16, [%rd15+8];
	st.shared.f32 	[%r99+8], %f16;
	ld.global.f32 	%f17, [%rd15+12];
	st.shared.f32 	[%r99+12], %f17;
	add.s32 	%r131, %r131, 4;
	add.s32 	%r135, %r131, %r24;
	setp.ne.s32 	%p8, %r131, %r134;
	@%p8 bra 	$L__BB2_10;
$L__BB2_11:
	setp.eq.s32 	%p9, %r29, 0;
	@%p9 bra 	$L__BB2_14;
	mov.b32 	%r136, 0;
$L__BB2_13:
	.pragma "nounroll";
	add.s32 	%r101, %r135, %r26;
	mul.wide.s32 	%rd16, %r101, 4;
	add.s64 	%rd17, %rd1, %rd16;
	ld.global.f32 	%f18, [%rd17];
	add.s32 	%r102, %r134, %r27;
	shl.b32 	%r103, %r102, 2;
	add.s32 	%r104, %r23, %r103;
	st.shared.f32 	[%r104], %f18;
	add.s32 	%r134, %r134, 1;
	add.s32 	%r135, %r135, 1;
	add.s32 	%r136, %r136, 1;
	setp.ne.s32 	%p10, %r136, %r29;
	@%p10 bra 	$L__BB2_13;
$L__BB2_14:
	setp.lt.s32 	%p11, %r66, 1;
	bar.sync 	0;
	@%p11 bra 	$L__BB2_37;
	mul.lo.s32 	%r42, %r66, %r2;
	mul.lo.s32 	%r43, %r66, %r3;
	add.s32 	%r106, %r24, 1;
	max.s32 	%r107, %r25, %r106;
	sub.s32 	%r108, %r107, %r24;
	and.b32  	%r44, %r108, 3;
	sub.s32 	%r45, %r24, %r107;
	and.b32  	%r46, %r108, -4;
	shl.b32 	%r109, %r1, 2;
	shl.b32 	%r110, %r3, 2;
	add.s32 	%r111, %r109, %r110;
	mad.lo.s32 	%r113, %r66, %r111, %r87;
	add.s32 	%r47, %r113, 8;
	neg.s32 	%r48, %r46;
	add.s64 	%rd2, %rd1, 8;
	mov.b32 	%r137, 0;
$L__BB2_16:
	setp.gt.u32 	%p12, %r45, -4;
	add.s32 	%r115, %r137, %r4;
	mul.lo.s32 	%r50, %r115, %r64;
	add.s32 	%r116, %r137, %r42;
	shl.b32 	%r117, %r116, 2;
	add.s32 	%r119, %r87, %r117;
	ld.shared.f32 	%f1, [%r119];
	mov.b32 	%r142, 0;
	mov.u32 	%r143, %r24;
	@%p12 bra 	$L__BB2_27;
	add.s32 	%r138, %r24, %r50;
	mov.u32 	%r143, %r24;
	mov.u32 	%r140, %r48;
	mov.u32 	%r141, %r47;
$L__BB2_18:
	mul.wide.s32 	%rd18, %r138, 4;
	add.s64 	%rd3, %rd2, %rd18;
	ld.global.f32 	%f19, [%rd3+-8];
	ld.shared.f32 	%f20, [%r141+-8];
	add.f32 	%f2, %f1, %f20;
	setp.leu.f32 	%p13, %f19, %f2;
	@%p13 bra 	$L__BB2_20;
	st.global.f32 	[%rd3+-8], %f2;
$L__BB2_20:
	ld.global.f32 	%f21, [%rd3+-4];
	ld.shared.f32 	%f22, [%r141+-4];
	add.f32 	%f3, %f1, %f22;
	setp.leu.f32 	%p14, %f21, %f3;
	@%p14 bra 	$L__BB2_22;
	st.global.f32 	[%rd3+-4], %f3;
$L__BB2_22:
	ld.global.f32 	%f23, [%rd3];
	ld.shared.f32 	%f24, [%r141];
	add.f32 	%f4, %f1, %f24;
	setp.leu.f32 	%p15, %f23, %f4;
	@%p15 bra 	$L__BB2_24;
	st.global.f32 	[%rd3], %f4;
$L__BB2_24:
	ld.global.f32 	%f25, [%rd3+4];
	ld.shared.f32 	%f26, [%r141+4];
	add.f32 	%f5, %f1, %f26;
	setp.leu.f32 	%p16, %f25, %f5;
	@%p16 bra 	$L__BB2_26;
	st.global.f32 	[%rd3+4], %f5;
$L__BB2_26:
	add.s32 	%r141, %r141, 16;
	add.s32 	%r140, %r140, 4;
	add.s32 	%r143, %r143, 4;
	add.s32 	%r138, %r138, 4;
	setp.ne.s32 	%p17, %r140, 0;
	mov.u32 	%r142, %r46;
	@%p17 bra 	$L__BB2_18;
$L__BB2_27:
	setp.eq.s32 	%p18, %r44, 0;
	@%p18 bra 	$L__BB2_36;
	add.s32 	%r120, %r143, %r50;
	mul.wide.s32 	%rd19, %r120, 4;
	add.s64 	%rd4, %rd1, %rd19;
	ld.global.f32 	%f27, [%rd4];
	add.s32 	%r121, %r142, %r43;
	shl.b32 	%r122, %r121, 2;
	add.s32 	%r62, %r23, %r122;
	ld.shared.f32 	%f28, [%r62];
	add.f32 	%f6, %f1, %f28;
	setp.leu.f32 	%p19, %f27, %f6;
	@%p19 bra 	$L__BB2_30;
	st.global.f32 	[%rd4], %f6;
$L__BB2_30:
	setp.eq.s32 	%p20, %r44, 1;
	@%p20 bra 	$L__BB2_36;
	ld.global.f32 	%f29, [%rd4+4];
	ld.shared.f32 	%f30, [%r62+4];
	add.f32 	%f7, %f1, %f30;
	setp.leu.f32 	%p21, %f29, %f7;
	@%p21 bra 	$L__BB2_33;
	st.global.f32 	[%rd4+4], %f7;
$L__BB2_33:
	setp.eq.s32 	%p22, %r44, 2;
	@%p22 bra 	$L__BB2_36;
	ld.global.f32 	%f31, [%rd4+8];
	ld.shared.f32 	%f32, [%r62+8];
	add.f32 	%f8, %f1, %f32;
	setp.leu.f32 	%p23, %f31, %f8;
	@%p23 bra 	$L__BB2_36;
	st.global.f32 	[%rd4+8], %f8;
$L__BB2_36:
	add.s32 	%r137, %r137, 1;
	add.s32 	%r123, %r137, %r4;
	setp.lt.s32 	%p24, %r123, %r5;
	@%p24 bra 	$L__BB2_16;
$L__BB2_37:
	ret;

}


// ===== COMPILED SASS (sm_100) =====

	.target	sm_100

	.elftype	@"ET_EXEC"


//--------------------- .note.nv.tkinfo           --------------------------
	.section	.note.nv.tkinfo,"",@"SHT_NOTE"
	.sectionflags	@"SHF_NOTE_NV_TKINFO"
	.tkinfo
        /*0018*/ 	.word	0x00000002
        /*0030*/ 	.string	""
        /*0030*/ 	.string	"ptxas"
        /*0030*/ 	.string	"Cuda compilation tools, release 13.0, V13.0.88"
        /*0030*/ 	.string	"Build cuda_13.0.r13.0/compiler.36424714_0"
        /*0030*/ 	.string	"-arch sm_100 -m 64 "



//--------------------- .note.nv.cuinfo           --------------------------
	.section	.note.nv.cuinfo,"",@"SHT_NOTE"
	.sectionflags	@"SHF_NOTE_NV_CUINFO"
        /*0018*/ 	.short	0x0002
        /*001a*/ 	.short	0x0064
        /*001c*/ 	.short	0x0082
	.zero		2


//--------------------- .nv.info                  --------------------------
	.section	.nv.info,"",@"SHT_CUDA_INFO"
	.align	4


	//----- nvinfo : EIATTR_REGCOUNT
	.align		4
        /*0000*/ 	.byte	0x04, 0x2f
        /*0002*/ 	.short	(.L_1 - .L_0)
	.align		4
.L_0:
        /*0004*/ 	.word	index@(_Z5cuda1iiPf)
        /*0008*/ 	.word	0x0000000e


	//----- nvinfo : EIATTR_FRAME_SIZE
	.align		4
.L_1:
        /*000c*/ 	.byte	0x04, 0x11
        /*000e*/ 	.short	(.L_3 - .L_2)
	.align		4
.L_2:
        /*0010*/ 	.word	index@(_Z5cuda1iiPf)
        /*0014*/ 	.word	0x00000000


	//----- nvinfo : EIATTR_REGCOUNT
	.align		4
.L_3:
        /*0018*/ 	.byte	0x04, 0x2f
        /*001a*/ 	.short	(.L_5 - .L_4)
	.align		4
.L_4:
        /*001c*/ 	.word	index@(_Z5cuda2iiPf)
        /*0020*/ 	.word	0x0000000e


	//----- nvinfo : EIATTR_FRAME_SIZE
	.align		4
.L_5:
        /*0024*/ 	.byte	0x04, 0x11
        /*0026*/ 	.short	(.L_7 - .L_6)
	.align		4
.L_6:
        /*0028*/ 	.word	index@(_Z5cuda2iiPf)
        /*002c*/ 	.word	0x00000000


	//----- nvinfo : EIATTR_REGCOUNT
	.align		4
.L_7:
        /*0030*/ 	.byte	0x04, 0x2f
        /*0032*/ 	.short	(.L_9 - .L_8)
	.align		4
.L_8:
        /*0034*/ 	.word	index@(_Z5cuda3iiPfi)
        /*0038*/ 	.word	0x00000020


	//----- nvinfo : EIATTR_FRAME_SIZE
	.align		4
.L_9:
        /*003c*/ 	.byte	0x04, 0x11
        /*003e*/ 	.short	(.L_11 - .L_10)
	.align		4
.L_10:
        /*0040*/ 	.word	index@(_Z5cuda3iiPfi)
        /*0044*/ 	.word	0x00000000


	//----- nvinfo : EIATTR_MIN_STACK_SIZE
	.align		4
.L_11:
        /*0048*/ 	.byte	0x04, 0x12
        /*004a*/ 	.short	(.L_13 - .L_12)
	.align		4
.L_12:
        /*004c*/ 	.word	index@(_Z5cuda3iiPfi)
        /*0050*/ 	.word	0x00000000


	//----- nvinfo : EIATTR_MIN_STACK_SIZE
	.align		4
.L_13:
        /*0054*/ 	.byte	0x04, 0x12
        /*0056*/ 	.short	(.L_15 - .L_14)
	.align		4
.L_14:
        /*0058*/ 	.word	index@(_Z5cuda2iiPf)
        /*005c*/ 	.word	0x00000000


	//----- nvinfo : EIATTR_MIN_STACK_SIZE
	.align		4
.L_15:
        /*0060*/ 	.byte	0x04, 0x12
        /*0062*/ 	.short	(.L_17 - .L_16)
	.align		4
.L_16:
        /*0064*/ 	.word	index@(_Z5cuda1iiPf)
        /*0068*/ 	.word	0x00000000
.L_17:


//--------------------- .nv.compat                --------------------------
	.section	.nv.compat,"",@"SHT_CUDA_COMPAT_INFO"
	.align	4
        /*0000*/ 	.byte	0x02, 0x09, 0x00, 0x00, 0x02, 0x02, 0x01, 0x00, 0x02, 0x05, 0x05, 0x00, 0x03, 0x07, 0x01, 0x01
        /*0010*/ 	.byte	0x02, 0x03, 0x00, 0x00, 0x02, 0x06, 0x01, 0x00, 0x04, 0x0b, 0x08, 0x00, 0x09, 0x00, 0x00, 0x00
        /*0020*/ 	.byte	0x00, 0x00, 0x00, 0x00


//--------------------- .nv.info._Z5cuda3iiPfi    --------------------------
	.section	.nv.info._Z5cuda3iiPfi,"",@"SHT_CUDA_INFO"
	.sectionflags	@""
	.align	4


	//----- nvinfo : EIATTR_CUDA_API_VERSION
	.align		4
        /*0000*/ 	.byte	0x04, 0x37
        /*0002*/ 	.short	(.L_19 - .L_18)
.L_18:
        /*0004*/ 	.word	0x00000082


	//----- nvinfo : EIATTR_KPARAM_INFO
	.align		4
.L_19:
        /*0008*/ 	.byte	0x04, 0x17
        /*000a*/ 	.short	(.L_21 - .L_20)
.L_20:
        /*000c*/ 	.word	0x00000000
        /*0010*/ 	.short	0x0003
        /*0012*/ 	.short	0x0010
        /*0014*/ 	.byte	0x00, 0xf0, 0x11, 0x00


	//----- nvinfo : EIATTR_KPARAM_INFO
	.align		4
.L_21:
        /*0018*/ 	.byte	0x04, 0x17
        /*001a*/ 	.short	(.L_23 - .L_22)
.L_22:
        /*001c*/ 	.word	0x00000000
        /*0020*/ 	.short	0x0002
        /*0022*/ 	.short	0x0008
        /*0024*/ 	.byte	0x00, 0xf5, 0x21, 0x00


	//----- nvinfo : EIATTR_KPARAM_INFO
	.align		4
.L_23:
        /*0028*/ 	.byte	0x04, 0x17
        /*002a*/ 	.short	(.L_25 - .L_24)
.L_24:
        /*002c*/ 	.word	0x00000000
        /*0030*/ 	.short	0x0001
        /*0032*/ 	.short	0x0004
        /*0034*/ 	.byte	0x00, 0xf0, 0x11, 0x00


	//----- nvinfo : EIATTR_KPARAM_INFO
	.align		4
.L_25:
        /*0038*/ 	.byte	0x04, 0x17
        /*003a*/ 	.short	(.L_27 - .L_26)
.L_26:
        /*003c*/ 	.word	0x00000000
        /*0040*/ 	.short	0x0000
        /*0042*/ 	.short	0x0000
        /*0044*/ 	.byte	0x00, 0xf0, 0x11, 0x00


	//----- nvinfo : EIATTR_SPARSE_MMA_MASK
	.align		4
.L_27:
        /*0048*/ 	.byte	0x03, 0x50
        /*004a*/ 	.short	0x0000


	//----- nvinfo : EIATTR_MAXREG_COUNT
	.align		4
        /*004c*/ 	.byte	0x03, 0x1b
        /*004e*/ 	.short	0x00ff


	//----- nvinfo : EIATTR_NUM_BARRIERS
	.align		4
        /*0050*/ 	.byte	0x02, 0x4c
        /*0052*/ 	.byte	0x01
	.zero		1


	//----- nvinfo : EIATTR_MERCURY_ISA_VERSION
	.align		4
        /*0054*/ 	.byte	0x03, 0x5f
        /*0056*/ 	.short	0x0101


	//----- nvinfo : EIATTR_VRC_CTA_INIT_COUNT
	.align		4
        /*0058*/ 	.byte	0x02, 0x4a
	.zero		1
	.zero		1


	//----- nvinfo : EIATTR_EXIT_INSTR_OFFSETS
	.align		4
        /*005c*/ 	.byte	0x04, 0x1c
        /*005e*/ 	.short	(.L_29 - .L_28)


	//   ....[0]....
.L_28:
        /*0060*/ 	.word	0x00001840


	//   ....[1]....
        /*0064*/ 	.word	0x00001e50


	//----- nvinfo : EIATTR_CRS_STACK_SIZE
	.align		4
.L_29:
        /*0068*/ 	.byte	0x04, 0x1e
        /*006a*/ 	.short	(.L_31 - .L_30)
.L_30:
        /*006c*/ 	.word	0x00000000


	//----- nvinfo : EIATTR_CBANK_PARAM_SIZE
	.align		4
.L_31:
        /*0070*/ 	.byte	0x03, 0x19
        /*0072*/ 	.short	0x0014


	//----- nvinfo : EIATTR_PARAM_CBANK
	.align		4
        /*0074*/ 	.byte	0x04, 0x0a
        /*0076*/ 	.short	(.L_33 - .L_32)
	.align		4
.L_32:
        /*0078*/ 	.word	index@(.nv.constant0._Z5cuda3iiPfi)
        /*007c*/ 	.short	0x0380
        /*007e*/ 	.short	0x0014


	//----- nvinfo : EIATTR_SW_WAR
	.align		4
.L_33:
        /*0080*/ 	.byte	0x04, 0x36
        /*0082*/ 	.short	(.L_35 - .L_34)
.L_34:
        /*0084*/ 	.word	0x00000008
.L_35:


//--------------------- .nv.info._Z5cuda2iiPf     --------------------------
	.section	.nv.info._Z5cuda2iiPf,"",@"SHT_CUDA_INFO"
	.sectionflags	@""
	.align	4


	//----- nvinfo : EIATTR_CUDA_API_VERSION
	.align		4
        /*0000*/ 	.byte	0x04, 0x37
        /*0002*/ 	.short	(.L_37 - .L_36)
.L_36:
        /*0004*/ 	.word	0x00000082


	//----- nvinfo : EIATTR_KPARAM_INFO
	.align		4
.L_37:
        /*0008*/ 	.byte	0x04, 0x17
        /*000a*/ 	.short	(.L_39 - .L_38)
.L_38:
        /*000c*/ 	.word	0x00000000
        /*0010*/ 	.short	0x0002
        /*0012*/ 	.short	0x0008
        /*0014*/ 	.byte	0x00, 0xf5, 0x21, 0x00


	//----- nvinfo : EIATTR_KPARAM_INFO
	.align		4
.L_39:
        /*0018*/ 	.byte	0x04, 0x17
        /*001a*/ 	.short	(.L_41 - .L_40)
.L_40:
        /*001c*/ 	.word	0x00000000
        /*0020*/ 	.short	0x0001
        /*0022*/ 	.short	0x0004
        /*0024*/ 	.byte	0x00, 0xf0, 0x11, 0x00


	//----- nvinfo : EIATTR_KPARAM_INFO
	.align		4
.L_41:
        /*0028*/ 	.byte	0x04, 0x17
        /*002a*/ 	.short	(.L_43 - .L_42)
.L_42:
        /*002c*/ 	.word	0x00000000
        /*0030*/ 	.short	0x0000
        /*0032*/ 	.short	0x0000
        /*0034*/ 	.byte	0x00, 0xf0, 0x11, 0x00


	//----- nvinfo : EIATTR_SPARSE_MMA_MASK
	.align		4
.L_43:
        /*0038*/ 	.byte	0x03, 0x50
        /*003a*/ 	.short	0x0000


	//----- nvinfo : EIATTR_MAXREG_COUNT
	.align		4
        /*003c*/ 	.byte	0x03, 0x1b
        /*003e*/ 	.short	0x00ff


	//----- nvinfo : EIATTR_MERCURY_ISA_VERSION
	.align		4
        /*0040*/ 	.byte	0x03, 0x5f
        /*0042*/ 	.short	0x0101


	//----- nvinfo : EIATTR_VRC_CTA_INIT_COUNT
	.align		4
        /*0044*/ 	.byte	0x02, 0x4a
	.zero		1
	.zero		1


	//----- nvinfo : EIATTR_EXIT_INSTR_OFFSETS
	.align		4
        /*0048*/ 	.byte	0x04, 0x1c
        /*004a*/ 	.short	(.L_45 - .L_44)


	//   ....[0]....
.L_44:
        /*004c*/ 	.word	0x000001c0


	//   ....[1]....
        /*0050*/ 	.word	0x000001e0


	//----- nvinfo : EIATTR_CBANK_PARAM_SIZE
	.align		4
.L_45:
        /*0054*/ 	.byte	0x03, 0x19
        /*0056*/ 	.short	0x0010


	//----- nvinfo : EIATTR_PARAM_CBANK
	.align		4
        /*0058*/ 	.byte	0x04, 0x0a
        /*005a*/ 	.short	(.L_47 - .L_46)
	.align		4
.L_46:
        /*005c*/ 	.word	index@(.nv.constant0._Z5cuda2iiPf)
        /*0060*/ 	.short	0x0380
        /*0062*/ 	.short	0x0010


	//----- nvinfo : EIATTR_SW_WAR
	.align		4
.L_47:
        /*0064*/ 	.byte	0x04, 0x36
        /*0066*/ 	.short	(.L_49 - .L_48)
.L_48:
        /*0068*/ 	.word	0x00000008
.L_49:


//--------------------- .nv.info._Z5cuda1iiPf     --------------------------
	.section	.nv.info._Z5cuda1iiPf,"",@"SHT_CUDA_INFO"
	.sectionflags	@""
	.align	4


	//----- nvinfo : EIATTR_CUDA_API_VERSION
	.align		4
        /*0000*/ 	.byte	0x04, 0x37
        /*0002*/ 	.short	(.L_51 - .L_50)
.L_50:
        /*0004*/ 	.word	0x00000082


	//----- nvinfo : EIATTR_KPARAM_INFO
	.align		4
.L_51:
        /*0008*/ 	.byte	0x04, 0x17
        /*000a*/ 	.short	(.L_53 - .L_52)
.L_52:
        /*000c*/ 	.word	0x00000000
        /*0010*/ 	.short	0x0002
        /*0012*/ 	.short	0x0008
        /*0014*/ 	.byte	0x00, 0xf5, 0x21, 0x00


	//----- nvinfo : EIATTR_KPARAM_INFO
	.align		4
.L_53:
        /*0018*/ 	.byte	0x04, 0x17
        /*001a*/ 	.short	(.L_55 - .L_54)
.L_54:
        /*001c*/ 	.word	0x00000000
        /*0020*/ 	.short	0x0001
        /*0022*/ 	.short	0x0004
        /*0024*/ 	.byte	0x00, 0xf0, 0x11, 0x00


	//----- nvinfo : EIATTR_KPARAM_INFO
	.align		4
.L_55:
        /*0028*/ 	.byte	0x04, 0x17
        /*002a*/ 	.short	(.L_57 - .L_56)
.L_56:
        /*002c*/ 	.word	0x00000000
        /*0030*/ 	.short	0x0000
        /*0032*/ 	.short	0x0000
        /*0034*/ 	.byte	0x00, 0xf0, 0x11, 0x00


	//----- nvinfo : EIATTR_SPARSE_MMA_MASK
	.align		4
.L_57:
        /*0038*/ 	.byte	0x03, 0x50
        /*003a*/ 	.short	0x0000


	//----- nvinfo : EIATTR_MAXREG_COUNT
	.align		4
        /*003c*/ 	.byte	0x03, 0x1b
        /*003e*/ 	.short	0x00ff


	//----- nvinfo : EIATTR_MERCURY_ISA_VERSION
	.align		4
        /*0040*/ 	.byte	0x03, 0x5f
        /*0042*/ 	.short	0x0101


	//----- nvinfo : EIATTR_VRC_CTA_INIT_COUNT
	.align		4
        /*0044*/ 	.byte	0x02, 0x4a
	.zero		1
	.zero		1


	//----- nvinfo : EIATTR_EXIT_INSTR_OFFSETS
	.align		4
        /*0048*/ 	.byte	0x04, 0x1c
        /*004a*/ 	.short	(.L_59 - .L_58)


	//   ....[0]....
.L_58:
        /*004c*/ 	.word	0x00000170


	//   ....[1]....
        /*0050*/ 	.word	0x00000190


	//----- nvinfo : EIATTR_CBANK_PARAM_SIZE
	.align		4
.L_59:
        /*0054*/ 	.byte	0x03, 0x19
        /*0056*/ 	.short	0x0010


	//----- nvinfo : EIATTR_PARAM_CBANK
	.align		4
        /*0058*/ 	.byte	0x04, 0x0a
        /*005a*/ 	.short	(.L_61 - .L_60)
	.align		4
.L_60:
        /*005c*/ 	.word	index@(.nv.constant0._Z5cuda1iiPf)
        /*0060*/ 	.short	0x0380
        /*0062*/ 	.short	0x0010


	//----- nvinfo : EIATTR_SW_WAR
	.align		4
.L_61:
        /*0064*/ 	.byte	0x04, 0x36
        /*0066*/ 	.short	(.L_63 - .L_62)
.L_62:
        /*0068*/ 	.word	0x00000008
.L_63:


//--------------------- .nv.callgraph             --------------------------
	.section	.nv.callgraph,"",@"SHT_CUDA_CALLGRAPH"
	.align	4
	.sectionentsize	8
	.align		4
        /*0000*/ 	.word	0x00000000
	.align		4
        /*0004*/ 	.word	0xffffffff
	.align		4
        /*0008*/ 	.word	0x00000000
	.align		4
        /*000c*/ 	.word	0xfffffffe
	.align		4
        /*0010*/ 	.word	0x00000000
	.align		4
        /*0014*/ 	.word	0xfffffffd
	.align		4
        /*0018*/ 	.word	0x00000000
	.align		4
        /*001c*/ 	.word	0xfffffffc


//--------------------- .text._Z5cuda3iiPfi       --------------------------
	.section	.text._Z5cuda3iiPfi,"ax",@progbits
	.align	128
        .global         _Z5cuda3iiPfi
        .type           _Z5cuda3iiPfi,@function
        .size           _Z5cuda3iiPfi,(.L_x_38 - _Z5cuda3iiPfi)
        .other          _Z5cuda3iiPfi,@"STO_CUDA_ENTRY STV_DEFAULT"
_Z5cuda3iiPfi:
.text._Z5cuda3iiPfi:
[----:B------:R-:W-:Y:S01]  /*0000*/  LDC R1, c[0x0][0x37c] ;  /* 0x0000df00ff017b82 */ /* 0x000fe20000000800 */
[----:B------:R-:W0:Y:S07]  /*0010*/  S2R R0, SR_TID.X ;  /* 0x0000000000007919 */ /* 0x000e2e0000002100 */
[----:B------:R-:W1:Y:S01]  /*0020*/  LDC R5, c[0x0][0x390] ;  /* 0x0000e400ff057b82 */ /* 0x000e620000000800 */
[----:B------:R-:W2:Y:S01]  /*0030*/  LDCU.64 UR6, c[0x0][0x358] ;  /* 0x00006b00ff0677ac */ /* 0x000ea20008000a00 */
[----:B------:R-:W3:Y:S06]  /*0040*/  S2R R2, SR_TID.Y ;  /* 0x0000000000027919 */ /* 0x000eec0000002200 */
[----:B------:R-:W0:Y:S08]  /*0050*/  S2UR UR4, SR_CTAID.X ;  /* 0x00000000000479c3 */ /* 0x000e300000002500 */
[----:B------:R-:W0:Y:S01]  /*0060*/  LDC R3, c[0x0][0x360] ;  /* 0x0000d800ff037b82 */ /* 0x000e220000000800 */
[----:B-1----:R-:W-:Y:S01]  /*0070*/  ISETP.GE.AND P1, PT, R5, 0x1, PT ;  /* 0x000000010500780c */ /* 0x002fe20003f26270 */
[----:B0-----:R-:W-:-:S04]  /*0080*/  IMAD R4, R3, UR4, R0 ;  /* 0x0000000403047c24 */ /* 0x001fc8000f8e0200 */
[----:B------:R-:W-:-:S05]  /*0090*/  IMAD R4, R4, R5, RZ ;  /* 0x0000000504047224 */ /* 0x000fca00078e02ff */
[----:B------:R-:W-:-:S03]  /*00a0*/  IADD3 R6, PT, PT, R4, R5, RZ ;  /* 0x0000000504067210 */ /* 0x000fc60007ffe0ff */
[----:B--23--:R-:W-:Y:S05]  /*00b0*/  @!P1 BRA `(.L_x_0) ;  /* 0x0000000c00189947 */ /* 0x00cfea0003800000 */
[----:B------:R-:W-:Y:S01]  /*00c0*/  VIADD R7, R4, 0x1 ;  /* 0x0000000104077836 */ /* 0x000fe20000000000 */
[----:B------:R-:W-:Y:S01]  /*00d0*/  BSSY.RECONVERGENT B0, `(.L_x_1) ;  /* 0x00000ae000007945 */ /* 0x000fe20003800200 */
[----:B------:R-:W-:-:S03]  /*00e0*/  IMAD.MOV.U32 R11, RZ, RZ, R4 ;  /* 0x000000ffff0b7224 */ /* 0x000fc600078e0004 */
[----:B------:R-:W-:-:S04]  /*00f0*/  VIMNMX R9, PT, PT, R6, R7, !PT ;  /* 0x0000000706097248 */ /* 0x000fc80007fe0100 */
[----:B------:R-:W-:Y:S01]  /*0100*/  IADD3 R8, PT, PT, R4, -R9, RZ ;  /* 0x8000000904087210 */ /* 0x000fe20007ffe0ff */
[----:B------:R-:W-:-:S03]  /*0110*/  IMAD.IADD R9, R9, 0x1, -R4 ;  /* 0x0000000109097824 */ /* 0x000fc600078e0a04 */
[----:B------:R-:W-:Y:S01]  /*0120*/  ISETP.GT.U32.AND P0, PT, R8, -0x4, PT ;  /* 0xfffffffc0800780c */ /* 0x000fe20003f04070 */
[----:B------:R-:W-:Y:S01]  /*0130*/  HFMA2 R8, -RZ, RZ, 0, 0 ;  /* 0x00000000ff087431 */ /* 0x000fe200000001ff */
[----:B------:R-:W-:-:S11]  /*0140*/  LOP3.LUT R10, R9, 0x3, RZ, 0xc0, !PT ;  /* 0x00000003090a7812 */ /* 0x000fd600078ec0ff */
[----:B------:R-:W-:Y:S05]  /*0150*/  @P0 BRA `(.L_x_2) ;  /* 0x0000000800940947 */ /* 0x000fea0003800000 */
[----:B------:R-:W-:Y:S01]  /*0160*/  LOP3.LUT R8, R9, 0xfffffffc, RZ, 0xc0, !PT ;  /* 0xfffffffc09087812 */ /* 0x000fe200078ec0ff */
[----:B------:R-:W-:Y:S01]  /*0170*/  BSSY.RELIABLE B1, `(.L_x_3) ;  /* 0x000008a000017945 */ /* 0x000fe20003800100 */
[----:B------:R-:W-:Y:S01]  /*0180*/  MOV R13, RZ ;  /* 0x000000ff000d7202 */ /* 0x000fe20000000f00 */
[----:B------:R-:W-:Y:S01]  /*0190*/  IMAD.MOV.U32 R11, RZ, RZ, R4 ;  /* 0x000000ffff0b7224 */ /* 0x000fe200078e0004 */
[----:B------:R-:W-:-:S13]  /*01a0*/  ISETP.GT.AND P0, PT, R8, RZ, PT ;  /* 0x000000ff0800720c */ /* 0x000fda0003f04270 */
[----:B------:R-:W-:Y:S05]  /*01b0*/  @!P0 BRA `(.L_x_4) ;  /* 0x0000000800148947 */ /* 0x000fea0003800000 */
[----:B------:R-:W-:Y:S01]  /*01c0*/  IADD3 R9, PT, PT, R8, -R13, RZ ;  /* 0x8000000d08097210 */ /* 0x000fe20007ffe0ff */
[----:B------:R-:W-:Y:S01]  /*01d0*/  BSSY.RECONVERGENT B2, `(.L_x_5) ;  /* 0x0000052000027945 */ /* 0x000fe20003800200 */
[----:B------:R-:W-:Y:S02]  /*01e0*/  PLOP3.LUT P0, PT, PT, PT, PT, 0x80, 0x8 ;  /* 0x000000000008781c */ /* 0x000fe40003f0f070 */
[----:B------:R-:W-:-:S13]  /*01f0*/  ISETP.GT.AND P2, PT, R9, 0xc, PT ;  /* 0x0000000c0900780c */ /* 0x000fda0003f44270 */
[----:B------:R-:W-:Y:S05]  /*0200*/  @!P2 BRA `(.L_x_6) ;  /* 0x000000040038a947 */ /* 0x000fea0003800000 */
[----:B------:R-:W0:Y:S01]  /*0210*/  S2R R14, SR_CgaCtaId ;  /* 0x00000000000e7919 */ /* 0x000e220000008800 */
[----:B------:R-:W-:Y:S01]  /*0220*/  MOV R9, 0x400 ;  /* 0x0000040000097802 */ /* 0x000fe20000000f00 */
[----:B------:R-:W-:Y:S01]  /*0230*/  VIADD R12, R8, 0xfffffff4 ;  /* 0xfffffff4080c7836 */ /* 0x000fe20000000000 */
[----:B------:R-:W-:Y:S02]  /*0240*/  PLOP3.LUT P0, PT, PT, PT, PT, 0x8, 0x80 ;  /* 0x000000000080781c */ /* 0x000fe40003f0e170 */
[----:B0-----:R-:W-:-:S11]  /*0250*/  LEA R9, R14, R9, 0x18 ;  /* 0x000000090e097211 */ /* 0x001fd600078ec0ff */
.L_x_7:
[----:B0-----:R-:W0:Y:S08]  /*0260*/  LDC.64 R14, c[0x0][0x380] ;  /* 0x0000e000ff0e7b82 */ /* 0x001e300000000a00 */
[----:B------:R-:W1:Y:S01]  /*0270*/  LDC.64 R16, c[0x0][0x388] ;  /* 0x0000e200ff107b82 */ /* 0x000e620000000a00 */
[----:B0-----:R-:W-:-:S04]  /*0280*/  IMAD R29, R11, R14, R15 ;  /* 0x0000000e0b1d7224 */ /* 0x001fc800078e020f */
[----:B-1----:R-:W-:Y:S01]  /*0290*/  IMAD.WIDE R28, R29, 0x4, R16 ;  /* 0x000000041d1c7825 */ /* 0x002fe200078e0210 */
[----:B------:R-:W-:-:S04]  /*02a0*/  IADD3 R11, PT, PT, R7, R13, RZ ;  /* 0x0000000d070b7210 */ /* 0x000fc80007ffe0ff */
[----:B------:R-:W2:Y:S01]  /*02b0*/  LDG.E R23, desc[UR6][R28.64] ;  /* 0x000000061c177981 */ /* 0x000ea2000c1e1900 */
[----:B------:R-:W-:-:S04]  /*02c0*/  IMAD.WIDE R18, R14, 0x4, R28 ;  /* 0x000000040e127825 */ /* 0x000fc800078e021c */
[C---:B------:R-:W-:Y:S01]  /*02d0*/  IMAD.WIDE R26, R14.reuse, 0x4, R18 ;  /* 0x000000040e1a7825 */ /* 0x040fe200078e0212 */
[----:B------:R0:W3:Y:S03]  /*02e0*/  LDG.E R28, desc[UR6][R18.64] ;  /* 0x00000006121c7981 */ /* 0x0000e6000c1e1900 */
[----:B------:R-:W-:Y:S02]  /*02f0*/  IMAD.WIDE R24, R14, 0x4, R26 ;  /* 0x000000040e187825 */ /* 0x000fe400078e021a */
[----:B------:R-:W4:Y:S04]  /*0300*/  LDG.E R26, desc[UR6][R26.64] ;  /* 0x000000061a1a7981 */ /* 0x000f28000c1e1900 */
[----:B------:R1:W5:Y:S01]  /*0310*/  LDG.E R24, desc[UR6][R24.64] ;  /* 0x0000000618187981 */ /* 0x000362000c1e1900 */
[----:B------:R-:W-:-:S04]  /*0320*/  VIADD R20, R11, 0x3 ;  /* 0x000000030b147836 */ /* 0x000fc80000000000 */
[----:B------:R-:W-:-:S04]  /*0330*/  IMAD R21, R20, R14, R15 ;  /* 0x0000000e14157224 */ /* 0x000fc800078e020f */
[----:B------:R-:W-:-:S05]  /*0340*/  IMAD.WIDE R20, R21, 0x4, R16 ;  /* 0x0000000415147825 */ /* 0x000fca00078e0210 */
[----:B------:R1:W4:Y:S01]  /*0350*/  LDG.E R22, desc[UR6][R20.64] ;  /* 0x0000000614167981 */ /* 0x000322000c1e1900 */
[----:B0-----:R-:W-:-:S04]  /*0360*/  IMAD.WIDE R18, R14, 0x4, R20 ;  /* 0x000000040e127825 */ /* 0x001fc800078e0214 */
[----:B-1----:R-:W-:Y:S01]  /*0370*/  VIADD R25, R11, 0x7 ;  /* 0x000000070b197836 */ /* 0x002fe20000000000 */
[----:B------:R0:W4:Y:S01]  /*0380*/  LDG.E R29, desc[UR6][R18.64] ;  /* 0x00000006121d7981 */ /* 0x000122000c1e1900 */
[----:B------:R-:W-:Y:S02]  /*0390*/  IMAD R20, R0, R5, R13 ;  /* 0x0000000500147224 */ /* 0x000fe400078e020d */
[----:B------:R-:W-:-:S03]  /*03a0*/  IMAD R25, R25, R14, R15 ;  /* 0x0000000e19197224 */ /* 0x000fc600078e020f */
[----:B------:R-:W-:Y:S02]  /*03b0*/  LEA R21, R20, R9, 0x2 ;  /* 0x0000000914157211 */ /* 0x000fe400078e10ff */
[----:B------:R-:W-:-:S03]  /*03c0*/  IADD3 R20, PT, PT, R13, 0x4, RZ ;  /* 0x000000040d147810 */ /* 0x000fc60007ffe0ff */
[----:B--2---:R-:W-:Y:S04]  /*03d0*/  STS [R21], R23 ;  /* 0x0000001715007388 */ /* 0x004fe80000000800 */
[----:B---3--:R1:W-:Y:S04]  /*03e0*/  STS [R21+0x4], R28 ;  /* 0x0000041c15007388 */ /* 0x0083e80000000800 */
[----:B-----5:R2:W-:Y:S01]  /*03f0*/  STS [R21+0xc], R24 ;  /* 0x00000c1815007388 */ /* 0x0205e20000000800 */
[----:B-1----:R-:W-:-:S03]  /*0400*/  IMAD R28, R0, R5, R20 ;  /* 0x00000005001c7224 */ /* 0x002fc600078e0214 */
[----:B----4-:R1:W-:Y:S01]  /*0410*/  STS [R21+0x8], R26 ;  /* 0x0000081a15007388 */ /* 0x0103e20000000800 */
[----:B--2---:R-:W-:-:S04]  /*0420*/  IMAD.WIDE R24, R25, 0x4, R16 ;  /* 0x0000000419187825 */ /* 0x004fc800078e0210 */
[----:B-1----:R-:W-:Y:S01]  /*0430*/  IMAD.WIDE R26, R14, 0x4, R18 ;  /* 0x000000040e1a7825 */ /* 0x002fe200078e0212 */
[----:B------:R-:W-:Y:S01]  /*0440*/  LEA R23, R28, R9, 0x2 ;  /* 0x000000091c177211 */ /* 0x000fe200078e10ff */
[----:B------:R-:W2:Y:S02]  /*0450*/  LDG.E R21, desc[UR6][R24.64] ;  /* 0x0000000618157981 */ /* 0x000ea4000c1e1900 */
[----:B0-----:R-:W-:Y:S02]  /*0460*/  IMAD.WIDE R18, R14, 0x4, R24 ;  /* 0x000000040e127825 */ /* 0x001fe400078e0218 */
[----:B------:R-:W3:Y:S02]  /*0470*/  LDG.E R20, desc[UR6][R26.64] ;  /* 0x000000061a147981 */ /* 0x000ee4000c1e1900 */
[----:B------:R-:W-:Y:S02]  /*0480*/  VIADD R28, R11, 0xb ;  /* 0x0000000b0b1c7836 */ /* 0x000fe40000000000 */
[----:B------:R0:W4:Y:S02]  /*0490*/  LDG.E R25, desc[UR6][R18.64] ;  /* 0x0000000612197981 */ /* 0x000124000c1e1900 */
[----:B------:R-:W-:-:S02]  /*04a0*/  IMAD R15, R28, R14, R15 ;  /* 0x0000000e1c0f7224 */ /* 0x000fc400078e020f */
[----:B0-----:R-:W-:-:S04]  /*04b0*/  IMAD.WIDE R18, R14, 0x4, R18 ;  /* 0x000000040e127825 */ /* 0x001fc800078e0212 */
[----:B------:R-:W-:Y:S01]  /*04c0*/  IMAD.WIDE R16, R15, 0x4, R16 ;  /* 0x000000040f107825 */ /* 0x000fe200078e0210 */
[----:B------:R0:W5:Y:S03]  /*04d0*/  LDG.E R24, desc[UR6][R18.64] ;  /* 0x0000000612187981 */ /* 0x000166000c1e1900 */
[C---:B------:R-:W-:Y:S01]  /*04e0*/  IMAD.WIDE R26, R14.reuse, 0x4, R26 ;  /* 0x000000040e1a7825 */ /* 0x040fe200078e021a */
[----:B------:R1:W-:Y:S05]  /*04f0*/  STS [R23], R22 ;  /* 0x0000001617007388 */ /* 0x0003ea0000000800 */
[----:B------:R-:W2:Y:S01]  /*0500*/  LDG.E R26, desc[UR6][R26.64] ;  /* 0x000000061a1a7981 */ /* 0x000ea2000c1e1900 */
[----:B0-----:R-:W-:-:S05]  /*0510*/  IMAD.WIDE R18, R14, 0x4, R18 ;  /* 0x000000040e127825 */ /* 0x001fca00078e0212 */
[----:B-1----:R0:W5:Y:S04]  /*0520*/  LDG.E R22, desc[UR6][R18.64] ;  /* 0x0000000612167981 */ /* 0x002168000c1e1900 */
[----:B------:R1:W5:Y:S01]  /*0530*/  LDG.E R27, desc[UR6][R16.64] ;  /* 0x00000006101b7981 */ /* 0x000362000c1e1900 */
[----:B0-----:R-:W-:-:S05]  /*0540*/  IMAD.WIDE R18, R14, 0x4, R16 ;  /* 0x000000040e127825 */ /* 0x001fca00078e0210 */
[----:B------:R0:W5:Y:S01]  /*0550*/  LDG.E R28, desc[UR6][R18.64] ;  /* 0x00000006121c7981 */ /* 0x000162000c1e1900 */
[----:B-1----:R-:W-:-:S04]  /*0560*/  IMAD.WIDE R16, R14, 0x4, R18 ;  /* 0x000000040e107825 */ /* 0x002fc800078e0212 */
[----:B------:R-:W-:Y:S02]  /*0570*/  IMAD.WIDE R14, R14, 0x4, R16 ;  /* 0x000000040e0e7825 */ /* 0x000fe400078e0210 */
[----:B------:R-:W5:Y:S04]  /*0580*/  LDG.E R16, desc[UR6][R16.64] ;  /* 0x0000000610107981 */ /* 0x000f68000c1e1900 */
[----:B------:R1:W5:Y:S01]  /*0590*/  LDG.E R14, desc[UR6][R14.64] ;  /* 0x000000060e0e7981 */ /* 0x000362000c1e1900 */
[C---:B0-----:R-:W-:Y:S02]  /*05a0*/  IADD3 R19, PT, PT, R13.reuse, 0xc, RZ ;  /* 0x0000000c0d137810 */ /* 0x041fe40007ffe0ff */
[----:B-1----:R-:W-:-:S03]  /*05b0*/  IADD3 R15, PT, PT, R13, 0x8, RZ ;  /* 0x000000080d0f7810 */ /* 0x002fc60007ffe0ff */
[CC--:B------:R-:W-:Y:S02]  /*05c0*/  IMAD R19, R0.reuse, R5.reuse, R19 ;  /* 0x0000000500137224 */ /* 0x0c0fe400078e0213 */
[----:B------:R-:W-:-:S03]  /*05d0*/  IMAD R18, R0, R5, R15 ;  /* 0x0000000500127224 */ /* 0x000fc600078e020f */
[----:B------:R-:W-:Y:S01]  /*05e0*/  LEA R19, R19, R9, 0x2 ;  /* 0x0000000913137211 */ /* 0x000fe200078e10ff */
[----:B------:R-:W-:Y:S01]  /*05f0*/  IMAD R18, R18, 0x4, R9 ;  /* 0x0000000412127824 */ /* 0x000fe200078e0209 */
[----:B------:R0:W-:Y:S01]  /*0600*/  STS [R23+0x4], R29 ;  /* 0x0000041d17007388 */ /* 0x0001e20000000800 */
[----:B------:R-:W-:-:S04]  /*0610*/  IADD3 R13, PT, PT, R13, 0x10, RZ ;  /* 0x000000100d0d7810 */ /* 0x000fc80007ffe0ff */
[----:B------:R-:W-:Y:S01]  /*0620*/  ISETP.GE.AND P2, PT, R13, R12, PT ;  /* 0x0000000c0d00720c */ /* 0x000fe20003f46270 */
[----:B------:R-:W-:Y:S01]  /*0630*/  VIADD R11, R11, 0xf ;  /* 0x0000000f0b0b7836 */ /* 0x000fe20000000000 */
[----:B---3--:R0:W-:Y:S04]  /*0640*/  STS [R23+0x8], R20 ;  /* 0x0000081417007388 */ /* 0x0081e80000000800 */
[----:B--2---:R0:W-:Y:S04]  /*0650*/  STS [R23+0xc], R26 ;  /* 0x00000c1a17007388 */ /* 0x0041e80000000800 */
[----:B------:R0:W-:Y:S04]  /*0660*/  STS [R18], R21 ;  /* 0x0000001512007388 */ /* 0x0001e80000000800 */
[----:B----4-:R0:W-:Y:S04]  /*0670*/  STS [R18+0x4], R25 ;  /* 0x0000041912007388 */ /* 0x0101e80000000800 */
[----:B-----5:R0:W-:Y:S04]  /*0680*/  STS [R18+0x8], R24 ;  /* 0x0000081812007388 */ /* 0x0201e80000000800 */
[----:B------:R0:W-:Y:S04]  /*0690*/  STS [R18+0xc], R22 ;  /* 0x00000c1612007388 */ /* 0x0001e80000000800 */
[----:B------:R0:W-:Y:S04]  /*06a0*/  STS [R19], R27 ;  /* 0x0000001b13007388 */ /* 0x0001e80000000800 */
[----:B------:R0:W-:Y:S04]  /*06b0*/  STS [R19+0x4], R28 ;  /* 0x0000041c13007388 */ /* 0x0001e80000000800 */
[----:B------:R0:W-:Y:S04]  /*06c0*/  STS [R19+0x8], R16 ;  /* 0x0000081013007388 */ /* 0x0001e80000000800 */
[----:B------:R0:W-:Y:S01]  /*06d0*/  STS [R19+0xc], R14 ;  /* 0x00000c0e13007388 */ /* 0x0001e20000000800 */
[----:B------:R-:W-:Y:S05]  /*06e0*/  @!P2 BRA `(.L_x_7) ;  /* 0xfffffff800dca947 */ /* 0x000fea000383ffff */
.L_x_6:
[----:B------:R-:W-:Y:S05]  /*06f0*/  BSYNC.RECONVERGENT B2 ;  /* 0x0000000000027941 */ /* 0x000fea0003800200 */
.L_x_5:
[----:B------:R-:W-:Y:S01]  /*0700*/  IADD3 R9, PT, PT, R8, -R13, RZ ;  /* 0x8000000d08097210 */ /* 0x000fe20007ffe0ff */
[----:B------:R-:W-:Y:S03]  /*0710*/  BSSY.RECONVERGENT B2, `(.L_x_8) ;  /* 0x000002c000027945 */ /* 0x000fe60003800200 */
[----:B------:R-:W-:-:S13]  /*0720*/  ISETP.GT.AND P2, PT, R9, 0x4, PT ;  /* 0x000000040900780c */ /* 0x000fda0003f44270 */
[----:B------:R-:W-:Y:S05]  /*0730*/  @!P2 BRA `(.L_x_9) ;  /* 0x0000000000a4a947 */ /* 0x000fea0003800000 */
[----:B0-----:R-:W0:Y:S01]  /*0740*/  LDC.64 R14, c[0x0][0x380] ;  /* 0x0000e000ff0e7b82 */ /* 0x001e220000000a00 */
[----:B------:R-:W-:-:S05]  /*0750*/  IADD3 R9, PT, PT, R7, R13, RZ ;  /* 0x0000000d07097210 */ /* 0x000fca0007ffe0ff */
[----:B------:R-:W-:Y:S02]  /*0760*/  VIADD R12, R9, 0x3 ;  /* 0x00000003090c7836 */ /* 0x000fe40000000000 */
[----:B------:R-:W1:Y:S01]  /*0770*/  LDC.64 R20, c[0x0][0x388] ;  /* 0x0000e200ff147b82 */ /* 0x000e620000000a00 */
[-CC-:B0-----:R-:W-:Y:S02]  /*0780*/  IMAD R29, R11, R14.reuse, R15.reuse ;  /* 0x0000000e0b1d7224 */ /* 0x181fe400078e020f */
[----:B------:R-:W-:Y:S02]  /*0790*/  IMAD R15, R12, R14, R15 ;  /* 0x0000000e0c0f7224 */ /* 0x000fe400078e020f */
[----:B-1----:R-:W-:-:S04]  /*07a0*/  IMAD.WIDE R28, R29, 0x4, R20 ;  /* 0x000000041d1c7825 */ /* 0x002fc800078e0214 */
[----:B------:R-:W-:-:S04]  /*07b0*/  IMAD.WIDE R20, R15, 0x4, R20 ;  /* 0x000000040f147825 */ /* 0x000fc800078e0214 */
[C---:B------:R-:W-:Y:S02]  /*07c0*/  IMAD.WIDE R26, R14.reuse, 0x4, R28 ;  /* 0x000000040e1a7825 */ /* 0x040fe400078e021c */
[----:B------:R-:W2:Y:S02]  /*07d0*/  LDG.E R28, desc[UR6][R28.64] ;  /* 0x000000061c1c7981 */ /* 0x000ea4000c1e1900 */
[C---:B------:R-:W-:Y:S02]  /*07e0*/  IMAD.WIDE R18, R14.reuse, 0x4, R20 ;  /* 0x000000040e127825 */ /* 0x040fe400078e0214 */
[----:B------:R-:W3:Y:S02]  /*07f0*/  LDG.E R20, desc[UR6][R20.64] ;  /* 0x0000000614147981 */ /* 0x000ee4000c1e1900 */
[C---:B------:R-:W-:Y:S02]  /*0800*/  IMAD.WIDE R24, R14.reuse, 0x4, R26 ;  /* 0x000000040e187825 */ /* 0x040fe400078e021a */
[----:B------:R-:W4:Y:S02]  /*0810*/  LDG.E R26, desc[UR6][R26.64] ;  /* 0x000000061a1a7981 */ /* 0x000f24000c1e1900 */
[----:B------:R-:W-:-:S02]  /*0820*/  IMAD.WIDE R16, R14, 0x4, R18 ;  /* 0x000000040e107825 */ /* 0x000fc400078e0212 */
[----:B------:R-:W5:Y:S02]  /*0830*/  LDG.E R18, desc[UR6][R18.64] ;  /* 0x0000000612127981 */ /* 0x000f64000c1e1900 */
[C---:B------:R-:W-:Y:S02]  /*0840*/  IMAD.WIDE R22, R14.reuse, 0x4, R24 ;  /* 0x000000040e167825 */ /* 0x040fe400078e0218 */
[----:B------:R-:W3:Y:S02]  /*0850*/  LDG.E R24, desc[UR6][R24.64] ;  /* 0x0000000618187981 */ /* 0x000ee4000c1e1900 */
[----:B------:R-:W-:Y:S02]  /*0860*/  IMAD.WIDE R14, R14, 0x4, R16 ;  /* 0x000000040e0e7825 */ /* 0x000fe400078e0210 */
[----:B------:R0:W5:Y:S04]  /*0870*/  LDG.E R22, desc[UR6][R22.64] ;  /* 0x0000000616167981 */ /* 0x000168000c1e1900 */
[----:B------:R-:W5:Y:S04]  /*0880*/  LDG.E R16, desc[UR6][R16.64] ;  /* 0x0000000610107981 */ /* 0x000f68000c1e1900 */
[----:B------:R-:W5:Y:S01]  /*0890*/  LDG.E R14, desc[UR6][R14.64] ;  /* 0x000000060e0e7981 */ /* 0x000f62000c1e1900 */
[----:B------:R-:W1:Y:S01]  /*08a0*/  S2UR UR5, SR_CgaCtaId ;  /* 0x00000000000579c3 */ /* 0x000e620000008800 */
[----:B------:R-:W-:Y:S01]  /*08b0*/  IADD3 R12, PT, PT, R13, 0x4, RZ ;  /* 0x000000040d0c7810 */ /* 0x000fe20007ffe0ff */
[----:B------:R-:W-:Y:S01]  /*08c0*/  UMOV UR4, 0x400 ;  /* 0x0000040000047882 */ /* 0x000fe20000000000 */
[----:B------:R-:W-:-:S03]  /*08d0*/  IMAD R11, R0, R5, R13 ;  /* 0x00000005000b7224 */ /* 0x000fc600078e020d */
[----:B------:R-:W-:Y:S01]  /*08e0*/  IMAD R12, R0, R5, R12 ;  /* 0x00000005000c7224 */ /* 0x000fe200078e020c */
[----:B-1----:R-:W-:-:S06]  /*08f0*/  ULEA UR4, UR5, UR4, 0x18 ;  /* 0x0000000405047291 */ /* 0x002fcc000f8ec0ff */
[----:B0-----:R-:W-:Y:S02]  /*0900*/  LEA R23, R11, UR4, 0x2 ;  /* 0x000000040b177c11 */ /* 0x001fe4000f8e10ff */
[----:B------:R-:W-:Y:S01]  /*0910*/  LEA R21, R12, UR4, 0x2 ;  /* 0x000000040c157c11 */ /* 0x000fe2000f8e10ff */
[----:B------:R-:W-:Y:S01]  /*0920*/  VIADD R11, R9, 0x7 ;  /* 0x00000007090b7836 */ /* 0x000fe20000000000 */
[----:B------:R-:W-:Y:S02]  /*0930*/  PLOP3.LUT P0, PT, PT, PT, PT, 0x8, 0x80 ;  /* 0x000000000080781c */ /* 0x000fe40003f0e170 */
[----:B------:R-:W-:Y:S01]  /*0940*/  IADD3 R13, PT, PT, R13, 0x8, RZ ;  /* 0x000000080d0d7810 */ /* 0x000fe20007ffe0ff */
[----:B--2---:R1:W-:Y:S04]  /*0950*/  STS [R23], R28 ;  /* 0x0000001c17007388 */ /* 0x0043e80000000800 */
[----:B----4-:R1:W-:Y:S04]  /*0960*/  STS [R23+0x4], R26 ;  /* 0x0000041a17007388 */ /* 0x0103e80000000800 */
[----:B---3--:R1:W-:Y:S04]  /*0970*/  STS [R23+0x8], R24 ;  /* 0x0000081817007388 */ /* 0x0083e80000000800 */
[----:B-----5:R1:W-:Y:S04]  /*0980*/  STS [R23+0xc], R22 ;  /* 0x00000c1617007388 */ /* 0x0203e80000000800 */
[----:B------:R1:W-:Y:S04]  /*0990*/  STS [R21], R20 ;  /* 0x0000001415007388 */ /* 0x0003e80000000800 */
[----:B------:R1:W-:Y:S04]  /*09a0*/  STS [R21+0x4], R18 ;  /* 0x0000041215007388 */ /* 0x0003e80000000800 */
[----:B------:R1:W-:Y:S04]  /*09b0*/  STS [R21+0x8], R16 ;  /* 0x0000081015007388 */ /* 0x0003e80000000800 */
[----:B------:R1:W-:Y:S02]  /*09c0*/  STS [R21+0xc], R14 ;  /* 0x00000c0e15007388 */ /* 0x0003e40000000800 */
.L_x_9:
[----:B------:R-:W-:Y:S05]  /*09d0*/  BSYNC.RECONVERGENT B2 ;  /* 0x0000000000027941 */ /* 0x000fea0003800200 */
.L_x_8:
[----:B------:R-:W-:-:S13]  /*09e0*/  ISETP.NE.OR P0, PT, R13, R8, P0 ;  /* 0x000000080d00720c */ /* 0x000fda0000705670 */
[----:B------:R-:W-:Y:S05]  /*09f0*/  @!P0 BREAK.RELIABLE B1 ;  /* 0x0000000000018942 */ /* 0x000fea0003800100 */
[----:B------:R-:W-:Y:S05]  /*0a00*/  @!P0 BRA `(.L_x_2) ;  /* 0x0000000000688947 */ /* 0x000fea0003800000 */
.L_x_4:
[----:B------:R-:W-:Y:S05]  /*0a10*/  BSYNC.RELIABLE B1 ;  /* 0x0000000000017941 */ /* 0x000fea0003800100 */
.L_x_3:
[----:B------:R-:W2:Y:S01]  /*0a20*/  S2R R12, SR_CgaCtaId ;  /* 0x00000000000c7919 */ /* 0x000ea20000008800 */
[----:B01----:R-:W0:Y:S01]  /*0a30*/  LDC.64 R24, c[0x0][0x388] ;  /* 0x0000e200ff187b82 */ /* 0x003e220000000a00 */
[----:B------:R-:W-:-:S07]  /*0a40*/  MOV R9, 0x400 ;  /* 0x0000040000097802 */ /* 0x000fce0000000f00 */
[----:B------:R-:W1:Y:S01]  /*0a50*/  LDC.64 R14, c[0x0][0x380] ;  /* 0x0000e000ff0e7b82 */ /* 0x000e620000000a00 */
[----:B--2---:R-:W-:-:S07]  /*0a60*/  LEA R9, R12, R9, 0x18 ;  /* 0x000000090c097211 */ /* 0x004fce00078ec0ff */
.L_x_10:
[----:B-1----:R-:W-:-:S04]  /*0a70*/  IMAD R23, R11, R14, R15 ;  /* 0x0000000e0b177224 */ /* 0x002fc800078e020f */
[----:B0-2---:R-:W-:-:S04]  /*0a80*/  IMAD.WIDE R22, R23, 0x4, R24 ;  /* 0x0000000417167825 */ /* 0x005fc800078e0218 */
[C---:B------:R-:W-:Y:S02]  /*0a90*/  IMAD.WIDE R16, R14.reuse, 0x4, R22 ;  /* 0x000000040e107825 */ /* 0x040fe400078e0216 */
[----:B------:R-:W2:Y:S02]  /*0aa0*/  LDG.E R22, desc[UR6][R22.64] ;  /* 0x0000000616167981 */ /* 0x000ea4000c1e1900 */
[C---:B------:R-:W-:Y:S02]  /*0ab0*/  IMAD.WIDE R18, R14.reuse, 0x4, R16 ;  /* 0x000000040e127825 */ /* 0x040fe400078e0210 */
[----:B------:R-:W3:Y:S02]  /*0ac0*/  LDG.E R16, desc[UR6][R16.64] ;  /* 0x0000000610107981 */ /* 0x000ee4000c1e1900 */
[----:B------:R-:W-:Y:S02]  /*0ad0*/  IMAD.WIDE R20, R14, 0x4, R18 ;  /* 0x000000040e147825 */ /* 0x000fe400078e0212 */
[----:B------:R-:W4:Y:S04]  /*0ae0*/  LDG.E R18, desc[UR6][R18.64] ;  /* 0x0000000612127981 */ /* 0x000f28000c1e1900 */
[----:B------:R-:W5:Y:S01]  /*0af0*/  LDG.E R20, desc[UR6][R20.64] ;  /* 0x0000000614147981 */ /* 0x000f62000c1e1900 */
[----:B------:R-:W-:-:S05]  /*0b00*/  IMAD R12, R0, R5, R13 ;  /* 0x00000005000c7224 */ /* 0x000fca00078e020d */
[----:B------:R-:W-:Y:S02]  /*0b10*/  LEA R27, R12, R9, 0x2 ;  /* 0x000000090c1b7211 */ /* 0x000fe400078e10ff */
[----:B------:R-:W-:-:S04]  /*0b20*/  IADD3 R29, PT, PT, R13, 0x4, RZ ;  /* 0x000000040d1d7810 */ /* 0x000fc80007ffe0ff */
[----:B------:R-:W-:Y:S02]  /*0b30*/  ISETP.NE.AND P0, PT, R29, R8, PT ;  /* 0x000000081d00720c */ /* 0x000fe40003f05270 */
[----:B------:R-:W-:Y:S01]  /*0b40*/  IADD3 R11, PT, PT, R7, 0x3, R13 ;  /* 0x00000003070b7810 */ /* 0x000fe20007ffe00d */
[----:B------:R-:W-:Y:S01]  /*0b50*/  IMAD.MOV.U32 R13, RZ, RZ, R29 ;  /* 0x000000ffff0d7224 */ /* 0x000fe200078e001d */
[----:B--2---:R2:W-:Y:S04]  /*0b60*/  STS [R27], R22 ;  /* 0x000000161b007388 */ /* 0x0045e80000000800 */
[----:B---3--:R2:W-:Y:S04]  /*0b70*/  STS [R27+0x4], R16 ;  /* 0x000004101b007388 */ /* 0x0085e80000000800 */
[----:B----4-:R2:W-:Y:S04]  /*0b80*/  STS [R27+0x8], R18 ;  /* 0x000008121b007388 */ /* 0x0105e80000000800 */
[----:B-----5:R2:W-:Y:S01]  /*0b90*/  STS [R27+0xc], R20 ;  /* 0x00000c141b007388 */ /* 0x0205e20000000800 */
[----:B------:R-:W-:Y:S05]  /*0ba0*/  @P0 BRA `(.L_x_10) ;  /* 0xfffffffc00b00947 */ /* 0x000fea000383ffff */
.L_x_2:
[----:B------:R-:W-:Y:S05]  /*0bb0*/  BSYNC.RECONVERGENT B0 ;  /* 0x0000000000007941 */ /* 0x000fea0003800200 */
.L_x_1:
[----:B------:R-:W-:Y:S05]  /*0bc0*/  WARPSYNC.ALL ;  /* 0x0000000000007948 */ /* 0x000fea0003800000 */
[----:B------:R-:W-:Y:S01]  /*0bd0*/  ISETP.NE.AND P0, PT, R10, RZ, PT ;  /* 0x000000ff0a00720c */ /* 0x000fe20003f05270 */
[----:B------:R-:W-:-:S12]  /*0be0*/  BSSY.RECONVERGENT B0, `(.L_x_0) ;  /* 0x0000013000007945 */ /* 0x000fd80003800200 */
[----:B------:R-:W-:Y:S05]  /*0bf0*/  @!P0 BRA `(.L_x_11) ;  /* 0x0000000000448947 */ /* 0x000fea0003800000 */
[----:B012---:R-:W0:Y:S01]  /*0c00*/  S2R R16, SR_CgaCtaId ;  /* 0x0000000000107919 */ /* 0x007e220000008800 */
[----:B------:R-:W1:Y:S01]  /*0c10*/  LDC.64 R12, c[0x0][0x388] ;  /* 0x0000e200ff0c7b82 */ /* 0x000e620000000a00 */
[----:B------:R-:W-:-:S07]  /*0c20*/  MOV R7, 0x400 ;  /* 0x0000040000077802 */ /* 0x000fce0000000f00 */
[----:B------:R-:W2:Y:S01]  /*0c30*/  LDC.64 R14, c[0x0][0x380] ;  /* 0x0000e000ff0e7b82 */ /* 0x000ea20000000a00 */
[----:B0-----:R-:W-:Y:S01]  /*0c40*/  LEA R18, R16, R7, 0x18 ;  /* 0x0000000710127211 */ /* 0x001fe200078ec0ff */
[----:B------:R-:W-:-:S07]  /*0c50*/  HFMA2 R7, -RZ, RZ, 0, 0 ;  /* 0x00000000ff077431 */ /* 0x000fce00000001ff */
.L_x_12:
[----:B--2---:R-:W-:-:S04]  /*0c60*/  IMAD R17, R11, R14, R15 ;  /* 0x0000000e0b117224 */ /* 0x004fc800078e020f */
[----:B-1-3--:R-:W-:-:S06]  /*0c70*/  IMAD.WIDE R16, R17, 0x4, R12 ;  /* 0x0000000411107825 */ /* 0x00afcc00078e020c */
[----:B------:R-:W2:Y:S01]  /*0c80*/  LDG.E R16, desc[UR6][R16.64] ;  /* 0x0000000610107981 */ /* 0x000ea2000c1e1900 */
[----:B------:R-:W-:Y:S01]  /*0c90*/  IMAD R9, R0, R5, R8 ;  /* 0x0000000500097224 */ /* 0x000fe200078e0208 */
[----:B------:R-:W-:Y:S01]  /*0ca0*/  IADD3 R8, PT, PT, R8, 0x1, RZ ;  /* 0x0000000108087810 */ /* 0x000fe20007ffe0ff */
[----:B------:R-:W-:Y:S01]  /*0cb0*/  VIADD R7, R7, 0x1 ;  /* 0x0000000107077836 */ /* 0x000fe20000000000 */
[----:B------:R-:W-:Y:S02]  /*0cc0*/  IADD3 R11, PT, PT, R11, 0x1, RZ ;  /* 0x000000010b0b7810 */ /* 0x000fe40007ffe0ff */
[----:B------:R-:W-:Y:S02]  /*0cd0*/  LEA R9, R9, R18, 0x2 ;  /* 0x0000001209097211 */ /* 0x000fe400078e10ff */
[----:B------:R-:W-:-:S03]  /*0ce0*/  ISETP.NE.AND P0, PT, R7, R10, PT ;  /* 0x0000000a0700720c */ /* 0x000fc60003f05270 */
[----:B--2---:R3:W-:Y:S10]  /*0cf0*/  STS [R9], R16 ;  /* 0x0000001009007388 */ /* 0x0047f40000000800 */
[----:B------:R-:W-:Y:S05]  /*0d00*/  @P0 BRA `(.L_x_12) ;  /* 0xfffffffc00d40947 */ /* 0x000fea000383ffff */
.L_x_11:
[----:B------:R-:W-:Y:S05]  /*0d10*/  BSYNC.RECONVERGENT B0 ;  /* 0x0000000000007941 */ /* 0x000fea0003800200 */
.L_x_0:
[----:B---3--:R-:W3:Y:S01]  /*0d20*/  S2R R9, SR_CgaCtaId ;  /* 0x0000000000097919 */ /* 0x008ee20000008800 */
[----:B------:R-:W4:Y:S01]  /*0d30*/  S2UR UR4, SR_CTAID.Y ;  /* 0x00000000000479c3 */ /* 0x000f220000002600 */
[----:B------:R-:W-:Y:S01]  /*0d40*/  MOV R8, 0x400 ;  /* 0x0000040000087802 */ /* 0x000fe20000000f00 */
[C---:B------:R-:W-:Y:S02]  /*0d50*/  IMAD R7, R3.reuse, R5, RZ ;  /* 0x0000000503077224 */ /* 0x040fe400078e02ff */
[----:B----4-:R-:W-:-:S04]  /*0d60*/  IMAD R10, R3, UR4, R2 ;  /* 0x00000004030a7c24 */ /* 0x010fc8000f8e0202 */
[----:B------:R-:W-:Y:S01]  /*0d70*/  IMAD R10, R10, R5, RZ ;  /* 0x000000050a0a7224 */ /* 0x000fe200078e02ff */
[----:B---3--:R-:W-:-:S04]  /*0d80*/  LEA R8, R9, R8, 0x18 ;  /* 0x0000000809087211 */ /* 0x008fc800078ec0ff */
[----:B------:R-:W-:Y:S01]  /*0d90*/  IADD3 R9, PT, PT, R10, R5, RZ ;  /* 0x000000050a097210 */ /* 0x000fe20007ffe0ff */
[----:B------:R-:W-:Y:S01]  /*0da0*/  IMAD R7, R7, 0x4, R8 ;  /* 0x0000000407077824 */ /* 0x000fe200078e0208 */
[----:B------:R-:W-:Y:S06]  /*0db0*/  @!P1 BRA `(.L_x_13) ;  /* 0x00000008009c9947 */ /* 0x000fec0003800000 */
[C---:B------:R-:W-:Y:S01]  /*0dc0*/  VIADDMNMX R11, R10.reuse, 0x1, R9, !PT ;  /* 0x000000010a0b7846 */ /* 0x040fe20007800109 */
[----:B------:R-:W-:Y:S01]  /*0dd0*/  BSSY.RECONVERGENT B1, `(.L_x_14) ;  /* 0x0000092000017945 */ /* 0x000fe20003800200 */
[----:B012---:R-:W-:Y:S02]  /*0de0*/  MOV R22, R10 ;  /* 0x0000000a00167202 */ /* 0x007fe40000000f00 */
[----:B------:R-:W-:-:S04]  /*0df0*/  IADD3 R12, PT, PT, R10, -R11, RZ ;  /* 0x8000000b0a0c7210 */ /* 0x000fc80007ffe0ff */
[----:B------:R-:W-:Y:S01]  /*0e00*/  ISETP.GT.U32.AND P0, PT, R12, -0x4, PT ;  /* 0xfffffffc0c00780c */ /* 0x000fe20003f04070 */
[----:B------:R-:W-:Y:S01]  /*0e10*/  IMAD.IADD R12, R11, 0x1, -R10 ;  /* 0x000000010b0c7824 */ /* 0x000fe200078e0a0a */
[----:B------:R-:W-:-:S04]  /*0e20*/  MOV R11, RZ ;  /* 0x000000ff000b7202 */ /* 0x000fc80000000f00 */
[----:B------:R-:W-:-:S07]  /*0e30*/  LOP3.LUT R20, R12, 0x3, RZ, 0xc0, !PT ;  /* 0x000000030c147812 */ /* 0x000fce00078ec0ff */
[----:B------:R-:W-:Y:S05]  /*0e40*/  @P0 BRA `(.L_x_15) ;  /* 0x0000000800280947 */ /* 0x000fea0003800000 */
[----:B------:R-:W-:Y:S01]  /*0e50*/  LOP3.LUT R11, R12, 0xfffffffc, RZ, 0xc0, !PT ;  /* 0xfffffffc0c0b7812 */ /* 0x000fe200078ec0ff */
[----:B------:R-:W-:Y:S01]  /*0e60*/  BSSY.RELIABLE B0, `(.L_x_16) ;  /* 0x0000073000007945 */ /* 0x000fe20003800100 */
[----:B------:R-:W-:Y:S02]  /*0e70*/  IMAD.MOV.U32 R21, RZ, RZ, RZ ;  /* 0x000000ffff157224 */ /* 0x000fe400078e00ff */
[----:B------:R-:W-:-:S13]  /*0e80*/  ISETP.GT.AND P0, PT, R11, RZ, PT ;  /* 0x000000ff0b00720c */ /* 0x000fda0003f04270 */
[----:B------:R-:W-:Y:S05]  /*0e90*/  @!P0 BRA `(.L_x_17) ;  /* 0x0000000400bc8947 */ /* 0x000fea0003800000 */
[----:B------:R-:W-:Y:S01]  /*0ea0*/  IADD3 R12, PT, PT, R11, -R21, RZ ;  /* 0x800000150b0c7210 */ /* 0x000fe20007ffe0ff */
[----:B------:R-:W-:Y:S01]  /*0eb0*/  BSSY.RECONVERGENT B2, `(.L_x_18) ;  /* 0x0000045000027945 */ /* 0x000fe20003800200 */
[----:B------:R-:W-:Y:S02]  /*0ec0*/  PLOP3.LUT P0, PT, PT, PT, PT, 0x80, 0x8 ;  /* 0x000000000008781c */ /* 0x000fe40003f0f070 */
[----:B------:R-:W-:-:S13]  /*0ed0*/  ISETP.GT.AND P2, PT, R12, 0xc, PT ;  /* 0x0000000c0c00780c */ /* 0x000fda0003f44270 */
[----:B------:R-:W-:Y:S05]  /*0ee0*/  @!P2 BRA `(.L_x_19) ;  /* 0x000000040004a947 */ /* 0x000fea0003800000 */
[----:B------:R-:W-:Y:S01]  /*0ef0*/  BSSY.RECONVERGENT B3, `(.L_x_20) ;  /* 0x000003f000037945 */ /* 0x000fe20003800200 */
[----:B------:R-:W-:Y:S02]  /*0f00*/  PLOP3.LUT P0, PT, PT, PT, PT, 0x8, 0x80 ;  /* 0x000000000080781c */ /* 0x000fe40003f0e170 */
[----:B------:R-:W-:-:S11]  /*0f10*/  IADD3 R22, PT, PT, R11, -0xc, RZ ;  /* 0xfffffff40b167810 */ /* 0x000fd60007ffe0ff */
.L_x_21:
[----:B0-----:R-:W0:Y:S01]  /*0f20*/  LDC.64 R14, c[0x0][0x380] ;  /* 0x0000e000ff0e7b82 */ /* 0x001e220000000a00 */
[----:B------:R-:W-:-:S07]  /*0f30*/  IMAD.IADD R16, R10, 0x1, R21 ;  /* 0x000000010a107824 */ /* 0x000fce00078e0215 */
[----:B------:R-:W1:Y:S01]  /*0f40*/  LDC.64 R12, c[0x0][0x388] ;  /* 0x0000e200ff0c7b82 */ /* 0x000e620000000a00 */
[----:B0-----:R-:W-:-:S04]  /*0f50*/  IMAD R17, R14, R15, R16 ;  /* 0x0000000f0e117224 */ /* 0x001fc800078e0210 */
[----:B-1----:R-:W-:-:S05]  /*0f60*/  IMAD.WIDE R16, R17, 0x4, R12 ;  /* 0x0000000411107825 */ /* 0x002fca00078e020c */
[----:B------:R-:W2:Y:S04]  /*0f70*/  LDG.E R24, desc[UR6][R16.64] ;  /* 0x0000000610187981 */ /* 0x000ea8000c1e1900 */
[----:B------:R-:W3:Y:S01]  /*0f80*/  LDG.E R23, desc[UR6][R16.64+0x4] ;  /* 0x0000040610177981 */ /* 0x000ee2000c1e1900 */
[----:B------:R-:W-:-:S03]  /*0f90*/  IADD3 R25, PT, PT, R21, 0x4, RZ ;  /* 0x0000000415197810 */ /* 0x000fc60007ffe0ff */
[----:B------:R-:W4:Y:S01]  /*0fa0*/  LDG.E R29, desc[UR6][R16.64+0x8] ;  /* 0x00000806101d7981 */ /* 0x000f22000c1e1900 */
[----:B------:R-:W-:-:S03]  /*0fb0*/  IADD3 R18, PT, PT, R10, R25, RZ ;  /* 0x000000190a127210 */ /* 0x000fc60007ffe0ff */
[----:B------:R0:W5:Y:S01]  /*0fc0*/  LDG.E R27, desc[UR6][R16.64+0xc] ;  /* 0x00000c06101b7981 */ /* 0x000162000c1e1900 */
[----:B------:R-:W-:Y:S02]  /*0fd0*/  IMAD R28, R2, R5, R21 ;  /* 0x00000005021c7224 */ /* 0x000fe400078e0215 */
[----:B------:R-:W-:Y:S02]  /*0fe0*/  IMAD R19, R14, R15, R18 ;  /* 0x0000000f0e137224 */ /* 0x000fe400078e0212 */
[----:B------:R-:W-:Y:S02]  /*0ff0*/  IMAD R28, R28, 0x4, R7 ;  /* 0x000000041c1c7824 */ /* 0x000fe400078e0207 */
[----:B------:R-:W-:-:S05]  /*1000*/  IMAD.WIDE R18, R19, 0x4, R12 ;  /* 0x0000000413127825 */ /* 0x000fca00078e020c */
[----:B------:R-:W5:Y:S04]  /*1010*/  LDG.E R26, desc[UR6][R18.64] ;  /* 0x00000006121a7981 */ /* 0x000f68000c1e1900 */
[----:B------:R-:W5:Y:S04]  /*1020*/  LDG.E R16, desc[UR6][R18.64+0xc] ;  /* 0x00000c0612107981 */ /* 0x000f68000c1e1900 */
[----:B--2---:R1:W-:Y:S04]  /*1030*/  STS [R28], R24 ;  /* 0x000000181c007388 */ /* 0x0043e80000000800 */
[----:B---3--:R2:W-:Y:S04]  /*1040*/  STS [R28+0x4], R23 ;  /* 0x000004171c007388 */ /* 0x0085e80000000800 */
[----:B-1----:R-:W3:Y:S04]  /*1050*/  LDG.E R24, desc[UR6][R18.64+0x4] ;  /* 0x0000040612187981 */ /* 0x002ee8000c1e1900 */
[----:B--2---:R1:W2:Y:S01]  /*1060*/  LDG.E R23, desc[UR6][R18.64+0x8] ;  /* 0x0000080612177981 */ /* 0x0042a2000c1e1900 */
[----:B0-----:R-:W-:Y:S01]  /*1070*/  IMAD R17, R2, R5, R25 ;  /* 0x0000000502117224 */ /* 0x001fe200078e0219 */
[----:B------:R-:W-:-:S02]  /*1080*/  IADD3 R25, PT, PT, R21, 0x8, RZ ;  /* 0x0000000815197810 */ /* 0x000fc40007ffe0ff */
[----:B----4-:R0:W-:Y:S02]  /*1090*/  STS [R28+0x8], R29 ;  /* 0x0000081d1c007388 */ /* 0x0101e40000000800 */
[----:B------:R-:W-:Y:S02]  /*10a0*/  LEA R17, R17, R7, 0x2 ;  /* 0x0000000711117211 */ /* 0x000fe400078e10ff */
[----:B-----5:R4:W-:Y:S01]  /*10b0*/  STS [R28+0xc], R27 ;  /* 0x00000c1b1c007388 */ /* 0x0209e20000000800 */
[----:B0-----:R-:W-:-:S03]  /*10c0*/  VIADD R29, R21, 0xc ;  /* 0x0000000c151d7836 */ /* 0x001fc60000000000 */
[----:B------:R0:W-:Y:S02]  /*10d0*/  STS [R17], R26 ;  /* 0x0000001a11007388 */ /* 0x0001e40000000800 */
[C---:B----4-:R-:W-:Y:S02]  /*10e0*/  IADD3 R28, PT, PT, R10.reuse, R29, RZ ;  /* 0x0000001d0a1c7210 */ /* 0x050fe40007ffe0ff */
[----:B0-----:R-:W-:-:S03]  /*10f0*/  IADD3 R26, PT, PT, R10, R25, RZ ;  /* 0x000000190a1a7210 */ /* 0x001fc60007ffe0ff */
[CC--:B-1----:R-:W-:Y:S02]  /*1100*/  IMAD R19, R14.reuse, R15.reuse, R28 ;  /* 0x0000000f0e137224 */ /* 0x0c2fe400078e021c */
[----:B------:R-:W-:-:S04]  /*1110*/  IMAD R27, R14, R15, R26 ;  /* 0x0000000f0e1b7224 */ /* 0x000fc800078e021a */
[--C-:B------:R-:W-:Y:S01]  /*1120*/  IMAD.WIDE R14, R27, 0x4, R12.reuse ;  /* 0x000000041b0e7825 */ /* 0x100fe200078e020c */
[----:B------:R0:W-:Y:S03]  /*1130*/  STS [R17+0xc], R16 ;  /* 0x00000c1011007388 */ /* 0x0001e60000000800 */
[----:B------:R-:W-:Y:S01]  /*1140*/  IMAD.WIDE R12, R19, 0x4, R12 ;  /* 0x00000004130c7825 */ /* 0x000fe200078e020c */
[----:B------:R-:W4:Y:S04]  /*1150*/  LDG.E R18, desc[UR6][R14.64] ;  /* 0x000000060e127981 */ /* 0x000f28000c1e1900 */
[----:B------:R-:W5:Y:S04]  /*1160*/  LDG.E R26, desc[UR6][R14.64+0x4] ;  /* 0x000004060e1a7981 */ /* 0x000f68000c1e1900 */
[----:B------:R-:W5:Y:S04]  /*1170*/  LDG.E R19, desc[UR6][R14.64+0x8] ;  /* 0x000008060e137981 */ /* 0x000f68000c1e1900 */
[----:B0-----:R-:W5:Y:S04]  /*1180*/  LDG.E R16, desc[UR6][R14.64+0xc] ;  /* 0x00000c060e107981 */ /* 0x001f68000c1e1900 */
[----:B------:R-:W5:Y:S04]  /*1190*/  LDG.E R28, desc[UR6][R12.64] ;  /* 0x000000060c1c7981 */ /* 0x000f68000c1e1900 */
[----:B------:R-:W5:Y:S04]  /*11a0*/  LDG.E R27, desc[UR6][R12.64+0x4] ;  /* 0x000004060c1b7981 */ /* 0x000f68000c1e1900 */
[----:B---3--:R0:W-:Y:S04]  /*11b0*/  STS [R17+0x4], R24 ;  /* 0x0000041811007388 */ /* 0x0081e80000000800 */
[----:B--2---:R1:W-:Y:S04]  /*11c0*/  STS [R17+0x8], R23 ;  /* 0x0000081711007388 */ /* 0x0043e80000000800 */
[----:B0-----:R-:W2:Y:S04]  /*11d0*/  LDG.E R24, desc[UR6][R12.64+0x8] ;  /* 0x000008060c187981 */ /* 0x001ea8000c1e1900 */
[----:B-1----:R-:W3:Y:S01]  /*11e0*/  LDG.E R23, desc[UR6][R12.64+0xc] ;  /* 0x00000c060c177981 */ /* 0x002ee2000c1e1900 */
[----:B------:R-:W-:-:S02]  /*11f0*/  IMAD R25, R2, R5, R25 ;  /* 0x0000000502197224 */ /* 0x000fc400078e0219 */
[----:B------:R-:W-:Y:S02]  /*1200*/  IMAD R29, R2, R5, R29 ;  /* 0x00000005021d7224 */ /* 0x000fe400078e021d */
[----:B------:R-:W-:-:S03]  /*1210*/  IMAD R25, R25, 0x4, R7 ;  /* 0x0000000419197824 */ /* 0x000fc600078e0207 */
[----:B------:R-:W-:Y:S02]  /*1220*/  LEA R29, R29, R7, 0x2 ;  /* 0x000000071d1d7211 */ /* 0x000fe400078e10ff */
[----:B------:R-:W-:-:S04]  /*1230*/  IADD3 R21, PT, PT, R21, 0x10, RZ ;  /* 0x0000001015157810 */ /* 0x000fc80007ffe0ff */
[----:B------:R-:W-:Y:S01]  /*1240*/  ISETP.GE.AND P2, PT, R21, R22, PT ;  /* 0x000000161500720c */ /* 0x000fe20003f46270 */
[----:B----4-:R0:W-:Y:S04]  /*1250*/  STS [R25], R18 ;  /* 0x0000001219007388 */ /* 0x0101e80000000800 */
[----:B-----5:R0:W-:Y:S04]  /*1260*/  STS [R25+0x4], R26 ;  /* 0x0000041a19007388 */ /* 0x0201e80000000800 */
[----:B------:R0:W-:Y:S04]  /*1270*/  STS [R25+0x8], R19 ;  /* 0x0000081319007388 */ /* 0x0001e80000000800 */
[----:B------:R0:W-:Y:S04]  /*1280*/  STS [R25+0xc], R16 ;  /* 0x00000c1019007388 */ /* 0x0001e80000000800 */
[----:B------:R0:W-:Y:S04]  /*1290*/  STS [R29], R28 ;  /* 0x0000001c1d007388 */ /* 0x0001e80000000800 */
[----:B------:R0:W-:Y:S04]  /*12a0*/  STS [R29+0x4], R27 ;  /* 0x0000041b1d007388 */ /* 0x0001e80000000800 */
[----:B--2---:R0:W-:Y:S04]  /*12b0*/  STS [R29+0x8], R24 ;  /* 0x000008181d007388 */ /* 0x0041e80000000800 */
[----:B---3--:R0:W-:Y:S01]  /*12c0*/  STS [R29+0xc], R23 ;  /* 0x00000c171d007388 */ /* 0x0081e20000000800 */
[----:B------:R-:W-:Y:S05]  /*12d0*/  @!P2 BRA `(.L_x_21) ;  /* 0xfffffffc0010a947 */ /* 0x000fea000383ffff */
[----:B------:R-:W-:Y:S05]  /*12e0*/  BSYNC.RECONVERGENT B3 ;  /* 0x0000000000037941 */ /* 0x000fea0003800200 */
.L_x_20:
[----:B------:R-:W-:-:S07]  /*12f0*/  IMAD.IADD R22, R10, 0x1, R21 ;  /* 0x000000010a167824 */ /* 0x000fce00078e0215 */
.L_x_19:
[----:B------:R-:W-:Y:S05]  /*1300*/  BSYNC.RECONVERGENT B2 ;  /* 0x0000000000027941 */ /* 0x000fea0003800200 */
.L_x_18:
[----:B------:R-:W-:Y:S01]  /*1310*/  IADD3 R12, PT, PT, R11, -R21, RZ ;  /* 0x800000150b0c7210 */ /* 0x000fe20007ffe0ff */
[----:B------:R-:W-:Y:S03]  /*1320*/  BSSY.RECONVERGENT B2, `(.L_x_22) ;  /* 0x0000023000027945 */ /* 0x000fe60003800200 */
[----:B------:R-:W-:-:S13]  /*1330*/  ISETP.GT.AND P2, PT, R12, 0x4, PT ;  /* 0x000000040c00780c */ /* 0x000fda0003f44270 */
[----:B------:R-:W-:Y:S05]  /*1340*/  @!P2 BRA `(.L_x_23) ;  /* 0x000000000080a947 */ /* 0x000fea0003800000 */
[----:B------:R-:W1:Y:S01]  /*1350*/  LDC.64 R12, c[0x0][0x380] ;  /* 0x0000e000ff0c7b82 */ /* 0x000e620000000a00 */
[----:B------:R-:W-:Y:S01]  /*1360*/  IADD3 R17, PT, PT, R21, 0x4, RZ ;  /* 0x0000000415117810 */ /* 0x000fe20007ffe0ff */
[----:B0-----:R-:W-:-:S03]  /*1370*/  IMAD.IADD R16, R10, 0x1, R21 ;  /* 0x000000010a107824 */ /* 0x001fc600078e0215 */
[----:B------:R-:W-:-:S03]  /*1380*/  IADD3 R18, PT, PT, R10, R17, RZ ;  /* 0x000000110a127210 */ /* 0x000fc60007ffe0ff */
[----:B------:R-:W0:Y:S01]  /*1390*/  LDC.64 R14, c[0x0][0x388] ;  /* 0x0000e200ff0e7b82 */ /* 0x000e220000000a00 */
[CC--:B-1----:R-:W-:Y:S02]  /*13a0*/  IMAD R19, R12.reuse, R13.reuse, R16 ;  /* 0x0000000d0c137224 */ /* 0x0c2fe400078e0210 */
[----:B------:R-:W-:Y:S02]  /*13b0*/  IMAD R23, R12, R13, R18 ;  /* 0x0000000d0c177224 */ /* 0x000fe400078e0212 */
[----:B0-----:R-:W-:-:S04]  /*13c0*/  IMAD.WIDE R12, R19, 0x4, R14 ;  /* 0x00000004130c7825 */ /* 0x001fc800078e020e */
[----:B------:R-:W-:Y:S01]  /*13d0*/  IMAD.WIDE R14, R23, 0x4, R14 ;  /* 0x00000004170e7825 */ /* 0x000fe200078e020e */
[----:B------:R-:W2:Y:S04]  /*13e0*/  LDG.E R16, desc[UR6][R12.64] ;  /* 0x000000060c107981 */ /* 0x000ea8000c1e1900 */
[----:B------:R-:W3:Y:S04]  /*13f0*/  LDG.E R19, desc[UR6][R12.64+0x4] ;  /* 0x000004060c137981 */ /* 0x000ee8000c1e1900 */
[----:B------:R-:W4:Y:S04]  /*1400*/  LDG.E R18, desc[UR6][R12.64+0x8] ;  /* 0x000008060c127981 */ /* 0x000f28000c1e1900 */
[----:B------:R-:W5:Y:S04]  /*1410*/  LDG.E R24, desc[UR6][R12.64+0xc] ;  /* 0x00000c060c187981 */ /* 0x000f68000c1e1900 */
[----:B------:R-:W5:Y:S04]  /*1420*/  LDG.E R23, desc[UR6][R14.64] ;  /* 0x000000060e177981 */ /* 0x000f68000c1e1900 */
[----:B------:R-:W5:Y:S04]  /*1430*/  LDG.E R25, desc[UR6][R14.64+0x4] ;  /* 0x000004060e197981 */ /* 0x000f68000c1e1900 */
[----:B------:R-:W5:Y:S04]  /*1440*/  LDG.E R27, desc[UR6][R14.64+0x8] ;  /* 0x000008060e1b7981 */ /* 0x000f68000c1e1900 */
[----:B------:R-:W5:Y:S01]  /*1450*/  LDG.E R29, desc[UR6][R14.64+0xc] ;  /* 0x00000c060e1d7981 */ /* 0x000f62000c1e1900 */
[CC--:B------:R-:W-:Y:S01]  /*1460*/  IMAD R22, R2.reuse, R5.reuse, R21 ;  /* 0x0000000502167224 */ /* 0x0c0fe200078e0215 */
[----:B------:R-:W-:Y:S01]  /*1470*/  IADD3 R21, PT, PT, R21, 0x8, RZ ;  /* 0x0000000815157810 */ /* 0x000fe20007ffe0ff */
[----:B------:R-:W-:Y:S01]  /*1480*/  IMAD R26, R2, R5, R17 ;  /* 0x00000005021a7224 */ /* 0x000fe200078e0211 */
[----:B------:R-:W-:-:S02]  /*1490*/  PLOP3.LUT P0, PT, PT, PT, PT, 0x8, 0x80 ;  /* 0x000000000080781c */ /* 0x000fc40003f0e170 */
[----:B------:R-:W-:Y:S01]  /*14a0*/  LEA R17, R22, R7, 0x2 ;  /* 0x0000000716117211 */ /* 0x000fe200078e10ff */
[----:B------:R-:W-:Y:S01]  /*14b0*/  IMAD R26, R26, 0x4, R7 ;  /* 0x000000041a1a7824 */ /* 0x000fe200078e0207 */
[----:B------:R-:W-:-:S03]  /*14c0*/  IADD3 R22, PT, PT, R10, R21, RZ ;  /* 0x000000150a167210 */ /* 0x000fc60007ffe0ff */
[----:B--2---:R1:W-:Y:S04]  /*14d0*/  STS [R17], R16 ;  /* 0x0000001011007388 */ /* 0x0043e80000000800 */
[----:B---3--:R1:W-:Y:S04]  /*14e0*/  STS [R17+0x4], R19 ;  /* 0x0000041311007388 */ /* 0x0083e80000000800 */
[----:B----4-:R1:W-:Y:S04]  /*14f0*/  STS [R17+0x8], R18 ;  /* 0x0000081211007388 */ /* 0x0103e80000000800 */
[----:B-----5:R1:W-:Y:S04]  /*1500*/  STS [R17+0xc], R24 ;  /* 0x00000c1811007388 */ /* 0x0203e80000000800 */
[----:B------:R1:W-:Y:S04]  /*1510*/  STS [R26], R23 ;  /* 0x000000171a007388 */ /* 0x0003e80000000800 */
[----:B------:R1:W-:Y:S04]  /*1520*/  STS [R26+0x4], R25 ;  /* 0x000004191a007388 */ /* 0x0003e80000000800 */
[----:B------:R1:W-:Y:S04]  /*1530*/  STS [R26+0x8], R27 ;  /* 0x0000081b1a007388 */ /* 0x0003e80000000800 */
[----:B------:R1:W-:Y:S02]  /*1540*/  STS [R26+0xc], R29 ;  /* 0x00000c1d1a007388 */ /* 0x0003e40000000800 */
.L_x_23:
[----:B------:R-:W-:Y:S05]  /*1550*/  BSYNC.RECONVERGENT B2 ;  /* 0x0000000000027941 */ /* 0x000fea0003800200 */
.L_x_22:
[----:B------:R-:W-:-:S13]  /*1560*/  ISETP.NE.OR P0, PT, R21, R11, P0 ;  /* 0x0000000b1500720c */ /* 0x000fda0000705670 */
[----:B------:R-:W-:Y:S05]  /*1570*/  @!P0 BREAK.RELIABLE B0 ;  /* 0x0000000000008942 */ /* 0x000fea0003800100 */
[----:B------:R-:W-:Y:S05]  /*1580*/  @!P0 BRA `(.L_x_15) ;  /* 0x0000000000588947 */ /* 0x000fea0003800000 */
.L_x_17:
[----:B------:R-:W-:Y:S05]  /*1590*/  BSYNC.RELIABLE B0 ;  /* 0x0000000000007941 */ /* 0x000fea0003800100 */
.L_x_16:
[----:B------:R-:W-:Y:S01]  /*15a0*/  BSSY.RECONVERGENT B0, `(.L_x_24) ;  /* 0x0000013000007945 */ /* 0x000fe20003800200 */
.L_x_25:
[----:B--2---:R-:W2:Y:S01]  /*15b0*/  LDC.64 R12, c[0x0][0x380] ;  /* 0x0000e000ff0c7b82 */ /* 0x004ea20000000a00 */
[----:B01----:R-:W-:-:S07]  /*15c0*/  IMAD.IADD R16, R10, 0x1, R21 ;  /* 0x000000010a107824 */ /* 0x003fce00078e0215 */
[----:B------:R-:W0:Y:S01]  /*15d0*/  LDC.64 R14, c[0x0][0x388] ;  /* 0x0000e200ff0e7b82 */ /* 0x000e220000000a00 */
[----:B--2---:R-:W-:-:S04]  /*15e0*/  IMAD R13, R12, R13, R16 ;  /* 0x0000000d0c0d7224 */ /* 0x004fc800078e0210 */
[----:B0-----:R-:W-:-:S05]  /*15f0*/  IMAD.WIDE R14, R13, 0x4, R14 ;  /* 0x000000040d0e7825 */ /* 0x001fca00078e020e */
[----:B------:R-:W2:Y:S04]  /*1600*/  LDG.E R12, desc[UR6][R14.64] ;  /* 0x000000060e0c7981 */ /* 0x000ea8000c1e1900 */
[----:B------:R-:W3:Y:S04]  /*1610*/  LDG.E R13, desc[UR6][R14.64+0x4] ;  /* 0x000004060e0d7981 */ /* 0x000ee8000c1e1900 */
[----:B------:R-:W4:Y:S04]  /*1620*/  LDG.E R16, desc[UR6][R14.64+0x8] ;  /* 0x000008060e107981 */ /* 0x000f28000c1e1900 */
[----:B------:R-:W5:Y:S01]  /*1630*/  LDG.E R17, desc[UR6][R14.64+0xc] ;  /* 0x00000c060e117981 */ /* 0x000f62000c1e1900 */
[----:B------:R-:W-:Y:S01]  /*1640*/  IMAD R18, R2, R5, R21 ;  /* 0x0000000502127224 */ /* 0x000fe200078e0215 */
[----:B------:R-:W-:-:S04]  /*1650*/  IADD3 R21, PT, PT, R21, 0x4, RZ ;  /* 0x0000000415157810 */ /* 0x000fc80007ffe0ff */
[----:B------:R-:W-:Y:S02]  /*1660*/  LEA R18, R18, R7, 0x2 ;  /* 0x0000000712127211 */ /* 0x000fe400078e10ff */
[----:B------:R-:W-:-:S03]  /*1670*/  ISETP.NE.AND P0, PT, R21, R11, PT ;  /* 0x0000000b1500720c */ /* 0x000fc60003f05270 */
[----:B--2---:R2:W-:Y:S04]  /*1680*/  STS [R18], R12 ;  /* 0x0000000c12007388 */ /* 0x0045e80000000800 */
[----:B---3--:R2:W-:Y:S04]  /*1690*/  STS [R18+0x4], R13 ;  /* 0x0000040d12007388 */ /* 0x0085e80000000800 */
[----:B----4-:R2:W-:Y:S04]  /*16a0*/  STS [R18+0x8], R16 ;  /* 0x0000081012007388 */ /* 0x0105e80000000800 */
[----:B-----5:R2:W-:Y:S01]  /*16b0*/  STS [R18+0xc], R17 ;  /* 0x00000c1112007388 */ /* 0x0205e20000000800 */
[----:B------:R-:W-:Y:S05]  /*16c0*/  @P0 BRA `(.L_x_25) ;  /* 0xfffffffc00b80947 */ /* 0x000fea000383ffff */
[----:B------:R-:W-:Y:S05]  /*16d0*/  BSYNC.RECONVERGENT B0 ;  /* 0x0000000000007941 */ /* 0x000fea0003800200 */
.L_x_24:
[----:B------:R-:W-:-:S07]  /*16e0*/  IMAD.IADD R22, R10, 0x1, R21 ;  /* 0x000000010a167824 */ /* 0x000fce00078e0215 */
.L_x_15:
[----:B------:R-:W-:Y:S05]  /*16f0*/  BSYNC.RECONVERGENT B1 ;  /* 0x0000000000017941 */ /* 0x000fea0003800200 */
.L_x_14:
[----:B------:R-:W-:Y:S05]  /*1700*/  WARPSYNC.ALL ;  /* 0x0000000000007948 */ /* 0x000fea0003800000 */
[----:B------:R-:W-:Y:S01]  /*1710*/  ISETP.NE.AND P0, PT, R20, RZ, PT ;  /* 0x000000ff1400720c */ /* 0x000fe20003f05270 */
[----:B------:R-:W-:-:S12]  /*1720*/  BSSY.RECONVERGENT B0, `(.L_x_13) ;  /* 0x0000010000007945 */ /* 0x000fd80003800200 */
[----:B------:R-:W-:Y:S05]  /*1730*/  @!P0 BRA `(.L_x_26) ;  /* 0x0000000000388947 */ /* 0x000fea0003800000 */
[----:B--2---:R-:W2:Y:S01]  /*1740*/  LDC.64 R12, c[0x0][0x388] ;  /* 0x0000e200ff0c7b82 */ /* 0x004ea20000000a00 */
[----:B01----:R-:W-:-:S07]  /*1750*/  HFMA2 R19, -RZ, RZ, 0, 0 ;  /* 0x00000000ff137431 */ /* 0x003fce00000001ff */
[----:B------:R-:W0:Y:S02]  /*1760*/  LDC.64 R14, c[0x0][0x380] ;  /* 0x0000e000ff0e7b82 */ /* 0x000e240000000a00 */
.L_x_27:
[----:B0-----:R-:W-:-:S04]  /*1770*/  IMAD R17, R14, R15, R22 ;  /* 0x0000000f0e117224 */ /* 0x001fc800078e0216 */
[----:B--23--:R-:W-:-:S06]  /*1780*/  IMAD.WIDE R16, R17, 0x4, R12 ;  /* 0x0000000411107825 */ /* 0x00cfcc00078e020c */
        /* <DEDUP_REMOVED lines=9> */
.L_x_26:
[----:B------:R-:W-:Y:S05]  /*1820*/  BSYNC.RECONVERGENT B0 ;  /* 0x0000000000007941 */ /* 0x000fea0003800200 */
.L_x_13:
[----:B------:R-:W-:Y:S06]  /*1830*/  BAR.SYNC.DEFER_BLOCKING 0x0 ;  /* 0x0000000000007b1d */ /* 0x000fec0000010000 */
[----:B------:R-:W-:Y:S05]  /*1840*/  @!P1 EXIT ;  /* 0x000000000000994d */ /* 0x000fea0003800000 */
[----:B------:R-:W4:Y:S01]  /*1850*/  LDCU.64 UR4, c[0x0][0x388] ;  /* 0x00007100ff0477ac */ /* 0x000f220008000a00 */
[----:B------:R-:W-:Y:S01]  /*1860*/  IMAD.IADD R3, R3, 0x1, R2 ;  /* 0x0000000103037824 */ /* 0x000fe200078e0202 */
[----:B------:R-:W-:-:S04]  /*1870*/  VIADDMNMX R9, R10, 0x1, R9, !PT ;  /* 0x000000010a097846 */ /* 0x000fc80007800109 */
[----:B------:R-:W-:Y:S02]  /*1880*/  SHF.L.U32 R3, R3, 0x2, RZ ;  /* 0x0000000203037819 */ /* 0x000fe400000006ff */
[----:B--2---:R-:W-:Y:S01]  /*1890*/  IADD3 R12, PT, PT, R10, -R9, RZ ;  /* 0x800000090a0c7210 */ /* 0x004fe20007ffe0ff */
[----:B------:R-:W-:Y:S02]  /*18a0*/  IMAD.IADD R9, R9, 0x1, -R10 ;  /* 0x0000000109097824 */ /* 0x000fe400078e0a0a */
[----:B------:R-:W-:Y:S01]  /*18b0*/  IMAD R11, R3, R5, R8 ;  /* 0x00000005030b7224 */ /* 0x000fe200078e0208 */
[----:B------:R-:W-:Y:S02]  /*18c0*/  ISETP.GT.U32.AND P0, PT, R12, -0x4, PT ;  /* 0xfffffffc0c00780c */ /* 0x000fe40003f04070 */
[C---:B------:R-:W-:Y:S02]  /*18d0*/  LOP3.LUT R3, R9.reuse, 0xfffffffc, RZ, 0xc0, !PT ;  /* 0xfffffffc09037812 */ /* 0x040fe400078ec0ff */
[----:B------:R-:W-:Y:S01]  /*18e0*/  MOV R5, RZ ;  /* 0x000000ff00057202 */ /* 0x000fe20000000f00 */
[----:B----4-:R-:W-:Y:S01]  /*18f0*/  UIADD3 UR4, UP0, UPT, UR4, 0x8, URZ ;  /* 0x0000000804047890 */ /* 0x010fe2000ff1e0ff */
[----:B------:R-:W-:Y:S01]  /*1900*/  LOP3.LUT R9, R9, 0x3, RZ, 0xc0, !PT ;  /* 0x0000000309097812 */ /* 0x000fe200078ec0ff */
[----:B01----:R-:W-:Y:S01]  /*1910*/  IMAD.MOV R14, RZ, RZ, -R3 ;  /* 0x000000ffff0e7224 */ /* 0x003fe200078e0a03 */
[----:B------:R-:W-:Y:S01]  /*1920*/  IADD3 R11, PT, PT, R11, 0x8, RZ ;  /* 0x000000080b0b7810 */ /* 0x000fe20007ffe0ff */
[----:B------:R-:W-:-:S12]  /*1930*/  UIADD3.X UR5, UPT, UPT, URZ, UR5, URZ, UP0, !UPT ;  /* 0x00000005ff057290 */ /* 0x000fd800087fe4ff */
.L_x_34:
[----:B------:R-:W0:Y:S01]  /*1940*/  LDCU UR8, c[0x0][0x390] ;  /* 0x00007200ff0877ac */ /* 0x000e220008000800 */
[----:B------:R-:W-:Y:S01]  /*1950*/  BSSY.RECONVERGENT B0, `(.L_x_28) ;  /* 0x000002d000007945 */ /* 0x000fe20003800200 */
[----:B------:R-:W-:Y:S01]  /*1960*/  IADD3 R17, PT, PT, R4, R5, RZ ;  /* 0x0000000504117210 */ /* 0x000fe20007ffe0ff */
[----:B------:R-:W-:Y:S01]  /*1970*/  IMAD.MOV.U32 R19, RZ, RZ, RZ ;  /* 0x000000ffff137224 */ /* 0x000fe200078e00ff */
[----:B---3--:R-:W-:Y:S01]  /*1980*/  MOV R16, R10 ;  /* 0x0000000a00107202 */ /* 0x008fe20000000f00 */
[----:B0-----:R-:W-:-:S05]  /*1990*/  IMAD R13, R0, UR8, R5 ;  /* 0x00000008000d7c24 */ /* 0x001fca000f8e0205 */
[----:B------:R-:W-:-:S05]  /*19a0*/  LEA R13, R13, R8, 0x2 ;  /* 0x000000080d0d7211 */ /* 0x000fca00078e10ff */
[----:B-1----:R0:W1:Y:S01]  /*19b0*/  LDS R15, [R13] ;  /* 0x000000000d0f7984 */ /* 0x0020620000000800 */
[----:B------:R-:W-:Y:S05]  /*19c0*/  @P0 BRA `(.L_x_29) ;  /* 0x0000000000940947 */ /* 0x000fea0003800000 */
[----:B------:R-:W2:Y:S01]  /*19d0*/  LDCU UR8, c[0x0][0x380] ;  /* 0x00007000ff0877ac */ /* 0x000ea20008000800 */
[----:B------:R-:W-:Y:S01]  /*19e0*/  BSSY.RECONVERGENT B1, `(.L_x_30) ;  /* 0x0000022000017945 */ /* 0x000fe20003800200 */
[----:B------:R-:W-:Y:S01]  /*19f0*/  MOV R16, R10 ;  /* 0x0000000a00107202 */ /* 0x000fe20000000f00 */
[----:B------:R-:W-:Y:S01]  /*1a00*/  IMAD.MOV.U32 R20, RZ, RZ, R14 ;  /* 0x000000ffff147224 */ /* 0x000fe200078e000e */
[----:B------:R-:W-:Y:S01]  /*1a10*/  MOV R18, R11 ;  /* 0x0000000b00127202 */ /* 0x000fe20000000f00 */
[----:B--2---:R-:W-:-:S07]  /*1a20*/  IMAD R19, R17, UR8, R10 ;  /* 0x0000000811137c24 */ /* 0x004fce000f8e020a */
.L_x_31:
[----:B--2---:R-:W-:Y:S01]  /*1a30*/  MOV R12, UR4 ;  /* 0x00000004000c7c02 */ /* 0x004fe20008000f00 */
[----:B0-----:R-:W-:Y:S01]  /*1a40*/  IMAD.U32 R13, RZ, RZ, UR5 ;  /* 0x00000005ff0d7e24 */ /* 0x001fe2000f8e00ff */
[----:B------:R-:W1:Y:S03]  /*1a50*/  LDS R26, [R18+-0x8] ;  /* 0xfffff800121a7984 */ /* 0x000e660000000800 */
[----:B------:R-:W-:Y:S01]  /*1a60*/  IMAD.WIDE R12, R19, 0x4, R12 ;  /* 0x00000004130c7825 */ /* 0x000fe200078e020c */
[----:B------:R-:W0:Y:S04]  /*1a70*/  LDS R25, [R18+-0x4] ;  /* 0xfffffc0012197984 */ /* 0x000e280000000800 */
[----:B------:R-:W2:Y:S04]  /*1a80*/  LDG.E R24, desc[UR6][R12.64+-0x8] ;  /* 0xfffff8060c187981 */ /* 0x000ea8000c1e1900 */
[----:B------:R-:W3:Y:S04]  /*1a90*/  LDG.E R28, desc[UR6][R12.64+-0x4] ;  /* 0xfffffc060c1c7981 */ /* 0x000ee8000c1e1900 */
[----:B------:R-:W4:Y:S04]  /*1aa0*/  LDG.E R21, desc[UR6][R12.64] ;  /* 0x000000060c157981 */ /* 0x000f28000c1e1900 */
[----:B------:R-:W5:Y:S01]  /*1ab0*/  LDG.E R22, desc[UR6][R12.64+0x4] ;  /* 0x000004060c167981 */ /* 0x000f62000c1e1900 */
[----:B------:R-:W-:-:S02]  /*1ac0*/  IADD3 R20, PT, PT, R20, 0x4, RZ ;  /* 0x0000000414147810 */ /* 0x000fc40007ffe0ff */
[----:B------:R-:W-:Y:S02]  /*1ad0*/  IADD3 R16, PT, PT, R16, 0x4, RZ ;  /* 0x0000000410107810 */ /* 0x000fe40007ffe0ff */
[----:B------:R-:W-:Y:S01]  /*1ae0*/  IADD3 R19, PT, PT, R19, 0x4, RZ ;  /* 0x0000000413137810 */ /* 0x000fe20007ffe0ff */
[C---:B-1----:R-:W-:Y:S02]  /*1af0*/  FADD R23, R15.reuse, R26 ;  /* 0x0000001a0f177221 */ /* 0x042fe40000000000 */
[----:B------:R-:W1:Y:S01]  /*1b00*/  LDS R26, [R18+0x4] ;  /* 0x00000400121a7984 */ /* 0x000e620000000800 */
[C---:B0-----:R-:W-:Y:S01]  /*1b10*/  FADD R25, R15.reuse, R25 ;  /* 0x000000190f197221 */ /* 0x041fe20000000000 */
[----:B-1----:R-:W-:Y:S01]  /*1b20*/  FADD R27, R15, R26 ;  /* 0x0000001a0f1b7221 */ /* 0x002fe20000000000 */
[----:B--2---:R-:W-:Y:S02]  /*1b30*/  FSETP.GT.AND P1, PT, R24, R23, PT ;  /* 0x000000171800720b */ /* 0x004fe40003f24000 */
[----:B------:R0:W1:Y:S01]  /*1b40*/  LDS R24, [R18] ;  /* 0x0000000012187984 */ /* 0x0000620000000800 */
[----:B---3--:R-:W-:Y:S01]  /*1b50*/  FSETP.GT.AND P2, PT, R28, R25, PT ;  /* 0x000000191c00720b */ /* 0x008fe20003f44000 */
[----:B0-----:R-:W-:Y:S01]  /*1b60*/  VIADD R18, R18, 0x10 ;  /* 0x0000001012127836 */ /* 0x001fe20000000000 */
[----:B-----5:R-:W-:-:S08]  /*1b70*/  FSETP.GT.AND P4, PT, R22, R27, PT ;  /* 0x0000001b1600720b */ /* 0x020fd00003f84000 */
[----:B------:R2:W-:Y:S01]  /*1b80*/  @P1 STG.E desc[UR6][R12.64+-0x8], R23 ;  /* 0xfffff8170c001986 */ /* 0x0005e2000c101906 */
[----:B------:R-:W-:-:S03]  /*1b90*/  ISETP.NE.AND P1, PT, R20, RZ, PT ;  /* 0x000000ff1400720c */ /* 0x000fc60003f25270 */
[----:B------:R2:W-:Y:S04]  /*1ba0*/  @P2 STG.E desc[UR6][R12.64+-0x4], R25 ;  /* 0xfffffc190c002986 */ /* 0x0005e8000c101906 */
[----:B------:R2:W-:Y:S01]  /*1bb0*/  @P4 STG.E desc[UR6][R12.64+0x4], R27 ;  /* 0x0000041b0c004986 */ /* 0x0005e2000c101906 */
[----:B-1----:R-:W-:-:S05]  /*1bc0*/  FADD R24, R15, R24 ;  /* 0x000000180f187221 */ /* 0x002fca0000000000 */
[----:B----4-:R-:W-:-:S13]  /*1bd0*/  FSETP.GT.AND P3, PT, R21, R24, PT ;  /* 0x000000181500720b */ /* 0x010fda0003f64000 */
[----:B------:R2:W-:Y:S01]  /*1be0*/  @P3 STG.E desc[UR6][R12.64], R24 ;  /* 0x000000180c003986 */ /* 0x0005e2000c101906 */
[----:B------:R-:W-:Y:S05]  /*1bf0*/  @P1 BRA `(.L_x_31) ;  /* 0xfffffffc008c1947 */ /* 0x000fea000383ffff */
[----:B------:R-:W-:Y:S05]  /*1c00*/  BSYNC.RECONVERGENT B1 ;  /* 0x0000000000017941 */ /* 0x000fea0003800200 */
.L_x_30:
[----:B------:R-:W-:-:S07]  /*1c10*/  MOV R19, R3 ;  /* 0x0000000300137202 */ /* 0x000fce0000000f00 */
.L_x_29:
[----:B------:R-:W-:Y:S05]  /*1c20*/  BSYNC.RECONVERGENT B0 ;  /* 0x0000000000007941 */ /* 0x000fea0003800200 */
.L_x_28:
[----:B------:R-:W-:Y:S01]  /*1c30*/  ISETP.NE.AND P1, PT, R9, RZ, PT ;  /* 0x000000ff0900720c */ /* 0x000fe20003f25270 */
[----:B------:R-:W-:-:S12]  /*1c40*/  BSSY.RECONVERGENT B0, `(.L_x_32) ;  /* 0x000001c000007945 */ /* 0x000fd80003800200 */
[----:B------:R-:W-:Y:S05]  /*1c50*/  @!P1 BRA `(.L_x_33) ;  /* 0x0000000000689947 */ /* 0x000fea0003800000 */
[----:B0-2---:R-:W0:Y:S01]  /*1c60*/  LDC.64 R12, c[0x0][0x388] ;  /* 0x0000e200ff0c7b82 */ /* 0x005e220000000a00 */
[----:B------:R-:W2:Y:S02]  /*1c70*/  LDCU UR8, c[0x0][0x380] ;  /* 0x00007000ff0877ac */ /* 0x000ea40008000800 */
[----:B--2---:R-:W-:Y:S01]  /*1c80*/  IMAD R17, R17, UR8, R16 ;  /* 0x0000000811117c24 */ /* 0x004fe2000f8e0210 */
[----:B------:R-:W2:Y:S03]  /*1c90*/  LDCU UR8, c[0x0][0x390] ;  /* 0x00007200ff0877ac */ /* 0x000ea60008000800 */
[----:B0-----:R-:W-:-:S05]  /*1ca0*/  IMAD.WIDE R12, R17, 0x4, R12 ;  /* 0x00000004110c7825 */ /* 0x001fca00078e020c */
[----:B------:R-:W3:Y:S01]  /*1cb0*/  LDG.E R16, desc[UR6][R12.64] ;  /* 0x000000060c107981 */ /* 0x000ee2000c1e1900 */
[----:B--2---:R-:W-:-:S04]  /*1cc0*/  IMAD R18, R2, UR8, R19 ;  /* 0x0000000802127c24 */ /* 0x004fc8000f8e0213 */
[----:B------:R-:W-:-:S05]  /*1cd0*/  IMAD R17, R18, 0x4, R7 ;  /* 0x0000000412117824 */ /* 0x000fca00078e0207 */
[----:B------:R-:W1:Y:S02]  /*1ce0*/  LDS R18, [R17] ;  /* 0x0000000011127984 */ /* 0x000e640000000800 */
[----:B-1----:R-:W-:-:S05]  /*1cf0*/  FADD R19, R15, R18 ;  /* 0x000000120f137221 */ /* 0x002fca0000000000 */
[----:B---3--:R-:W-:-:S13]  /*1d00*/  FSETP.GT.AND P1, PT, R16, R19, PT ;  /* 0x000000131000720b */ /* 0x008fda0003f24000 */
[----:B------:R3:W-:Y:S01]  /*1d10*/  @P1 STG.E desc[UR6][R12.64], R19 ;  /* 0x000000130c001986 */ /* 0x0007e2000c101906 */
[----:B------:R-:W-:-:S13]  /*1d20*/  ISETP.NE.AND P1, PT, R9, 0x1, PT ;  /* 0x000000010900780c */ /* 0x000fda0003f25270 */
[----:B---3--:R-:W-:Y:S05]  /*1d30*/  @!P1 BRA `(.L_x_33) ;  /* 0x0000000000309947 */ /* 0x008fea0003800000 */
[----:B------:R-:W2:Y:S04]  /*1d40*/  LDG.E R16, desc[UR6][R12.64+0x4] ;  /* 0x000004060c107981 */ /* 0x000ea8000c1e1900 */
[----:B------:R-:W0:Y:S02]  /*1d50*/  LDS R18, [R17+0x4] ;  /* 0x0000040011127984 */ /* 0x000e240000000800 */
[----:B0-----:R-:W-:-:S05]  /*1d60*/  FADD R19, R15, R18 ;  /* 0x000000120f137221 */ /* 0x001fca0000000000 */
[----:B--2---:R-:W-:-:S13]  /*1d70*/  FSETP.GT.AND P1, PT, R16, R19, PT ;  /* 0x000000131000720b */ /* 0x004fda0003f24000 */
[----:B------:R3:W-:Y:S01]  /*1d80*/  @P1 STG.E desc[UR6][R12.64+0x4], R19 ;  /* 0x000004130c001986 */ /* 0x0007e2000c101906 */
[----:B------:R-:W-:-:S13]  /*1d90*/  ISETP.NE.AND P1, PT, R9, 0x2, PT ;  /* 0x000000020900780c */ /* 0x000fda0003f25270 */
[----:B---3--:R-:W-:Y:S05]  /*1da0*/  @!P1 BRA `(.L_x_33) ;  /* 0x0000000000149947 */ /* 0x008fea0003800000 */
[----:B------:R-:W2:Y:S04]  /*1db0*/  LDG.E R16, desc[UR6][R12.64+0x8] ;  /* 0x000008060c107981 */ /* 0x000ea8000c1e1900 */
[----:B------:R-:W0:Y:S02]  /*1dc0*/  LDS R18, [R17+0x8] ;  /* 0x0000080011127984 */ /* 0x000e240000000800 */
[----:B0-----:R-:W-:-:S05]  /*1dd0*/  FADD R15, R15, R18 ;  /* 0x000000120f0f7221 */ /* 0x001fca0000000000 */
[----:B--2---:R-:W-:-:S13]  /*1de0*/  FSETP.GT.AND P1, PT, R16, R15, PT ;  /* 0x0000000f1000720b */ /* 0x004fda0003f24000 */
[----:B------:R3:W-:Y:S02]  /*1df0*/  @P1 STG.E desc[UR6][R12.64+0x8], R15 ;  /* 0x0000080f0c001986 */ /* 0x0007e4000c101906 */
.L_x_33:
[----:B------:R-:W-:Y:S05]  /*1e00*/  BSYNC.RECONVERGENT B0 ;  /* 0x0000000000007941 */ /* 0x000fea0003800200 */
.L_x_32:
[----:B------:R-:W-:-:S04]  /*1e10*/  IADD3 R5, PT, PT, R5, 0x1, RZ ;  /* 0x0000000105057810 */ /* 0x000fc80007ffe0ff */
[----:B0-23--:R-:W-:-:S04]  /*1e20*/  IADD3 R13, PT, PT, R4, R5, RZ ;  /* 0x00000005040d7210 */ /* 0x00dfc80007ffe0ff */
[----:B------:R-:W-:-:S13]  /*1e30*/  ISETP.GE.AND P1, PT, R13, R6, PT ;  /* 0x000000060d00720c */ /* 0x000fda0003f26270 */
[----:B------:R-:W-:Y:S05]  /*1e40*/  @!P1 BRA `(.L_x_34) ;  /* 0xfffffff800bc9947 */ /* 0x000fea000383ffff */
[----:B------:R-:W-:Y:S05]  /*1e50*/  EXIT ;  /* 0x000000000000794d */ /* 0x000fea0003800000 */
.L_x_35:
[----:B------:R-:W-:-:S00]  /*1e60*/  BRA `(.L_x_35) ;  /* 0xfffffffc00fc7947 */ /* 0x000fc0000383ffff */
[----:B------:R-:W-:-:S00]  /*1e70*/  NOP ;  /* 0x0000000000007918 */ /* 0x000fc00000000000 */
        /* <DEDUP_REMOVED lines=8> */
.L_x_38:


//--------------------- .text._Z5cuda2iiPf        --------------------------
	.section	.text._Z5cuda2iiPf,"ax",@progbits
	.align	128
        .global         _Z5cuda2iiPf
        .type           _Z5cuda2iiPf,@function
        .size           _Z5cuda2iiPf,(.L_x_39 - _Z5cuda2iiPf)
        .other          _Z5cuda2iiPf,@"STO_CUDA_ENTRY STV_DEFAULT"
_Z5cuda2iiPf:
.text._Z5cuda2iiPf:
[----:B------:R-:W-:Y:S01]  /*0000*/  LDC R1, c[0x0][0x37c] ;  /* 0x0000df00ff017b82 */ /* 0x000fe20000000800 */
[----:B------:R-:W0:Y:S07]  /*0010*/  S2R R8, SR_TID.X ;  /* 0x0000000000087919 */ /* 0x000e2e0000002100 */
[----:B------:R-:W0:Y:S01]  /*0020*/  S2UR UR4, SR_CTAID.X ;  /* 0x00000000000479c3 */ /* 0x000e220000002500 */
[----:B------:R-:W1:Y:S01]  /*0030*/  LDCU.64 UR6, c[0x0][0x358] ;  /* 0x00006b00ff0677ac */ /* 0x000e620008000a00 */
[----:B------:R-:W2:Y:S06]  /*0040*/  S2R R3, SR_TID.Y ;  /* 0x0000000000037919 */ /* 0x000eac0000002200 */
[----:B------:R-:W0:Y:S08]  /*0050*/  LDC R7, c[0x0][0x360] ;  /* 0x0000d800ff077b82 */ /* 0x000e300000000800 */
[----:B------:R-:W2:Y:S08]  /*0060*/  S2UR UR5, SR_CTAID.Y ;  /* 0x00000000000579c3 */ /* 0x000eb00000002600 */
[----:B------:R-:W2:Y:S08]  /*0070*/  LDC R0, c[0x0][0x364] ;  /* 0x0000d900ff007b82 */ /* 0x000eb00000000800 */
[----:B------:R-:W3:Y:S01]  /*0080*/  LDC.64 R10, c[0x0][0x380] ;  /* 0x0000e000ff0a7b82 */ /* 0x000ee20000000a00 */
[----:B0-----:R-:W-:-:S07]  /*0090*/  IMAD R7, R7, UR4, R8 ;  /* 0x0000000407077c24 */ /* 0x001fce000f8e0208 */
[----:B------:R-:W0:Y:S01]  /*00a0*/  LDC.64 R4, c[0x0][0x388] ;  /* 0x0000e200ff047b82 */ /* 0x000e220000000a00 */
[----:B--2---:R-:W-:Y:S02]  /*00b0*/  IMAD R0, R0, UR5, R3 ;  /* 0x0000000500007c24 */ /* 0x004fe4000f8e0203 */
[CC--:B---3--:R-:W-:Y:S02]  /*00c0*/  IMAD R3, R7.reuse, R10.reuse, R11 ;  /* 0x0000000a07037224 */ /* 0x0c8fe400078e020b */
[--C-:B------:R-:W-:Y:S02]  /*00d0*/  IMAD R11, R10, R11, R0.reuse ;  /* 0x0000000b0a0b7224 */ /* 0x100fe400078e0200 */
[----:B------:R-:W-:Y:S02]  /*00e0*/  IMAD R9, R7, R10, R0 ;  /* 0x0000000a07097224 */ /* 0x000fe400078e0200 */
[----:B0-----:R-:W-:-:S04]  /*00f0*/  IMAD.WIDE R2, R3, 0x4, R4 ;  /* 0x0000000403027825 */ /* 0x001fc800078e0204 */
[--C-:B------:R-:W-:Y:S02]  /*0100*/  IMAD.WIDE R6, R11, 0x4, R4.reuse ;  /* 0x000000040b067825 */ /* 0x100fe400078e0204 */
[----:B-1----:R-:W2:Y:S02]  /*0110*/  LDG.E R2, desc[UR6][R2.64] ;  /* 0x0000000602027981 */ /* 0x002ea4000c1e1900 */
[----:B------:R-:W-:Y:S02]  /*0120*/  IMAD.WIDE R4, R9, 0x4, R4 ;  /* 0x0000000409047825 */ /* 0x000fe400078e0204 */
[----:B------:R-:W3:Y:S04]  /*0130*/  LDG.E R7, desc[UR6][R6.64] ;  /* 0x0000000606077981 */ /* 0x000ee8000c1e1900 */
[----:B------:R-:W4:Y:S01]  /*0140*/  LDG.E R0, desc[UR6][R4.64] ;  /* 0x0000000604007981 */ /* 0x000f22000c1e1900 */
[----:B------:R-:W0:Y:S01]  /*0150*/  S2UR UR5, SR_CgaCtaId ;  /* 0x00000000000579c3 */ /* 0x000e220000008800 */
[----:B------:R-:W-:-:S02]  /*0160*/  UMOV UR4, 0x400 ;  /* 0x0000040000047882 */ /* 0x000fc40000000000 */
[----:B0-----:R-:W-:-:S06]  /*0170*/  ULEA UR4, UR5, UR4, 0x18 ;  /* 0x0000000405047291 */ /* 0x001fcc000f8ec0ff */
[----:B------:R-:W-:-:S05]  /*0180*/  LEA R9, R8, UR4, 0x2 ;  /* 0x0000000408097c11 */ /* 0x000fca000f8e10ff */
[----:B--2---:R0:W-:Y:S01]  /*0190*/  STS [R9], R2 ;  /* 0x0000000209007388 */ /* 0x0041e20000000800 */
[----:B---3--:R-:W-:-:S05]  /*01a0*/  FADD R11, R2, R7 ;  /* 0x00000007020b7221 */ /* 0x008fca0000000000 */
[----:B----4-:R-:W-:-:S13]  /*01b0*/  FSETP.GT.AND P0, PT, R0, R11, PT ;  /* 0x0000000b0000720b */ /* 0x010fda0003f04000 */
[----:B0-----:R-:W-:Y:S05]  /*01c0*/  @!P0 EXIT ;  /* 0x000000000000894d */ /* 0x001fea0003800000 */
[----:B------:R-:W-:Y:S01]  /*01d0*/  STG.E desc[UR6][R4.64], R11 ;  /* 0x0000000b04007986 */ /* 0x000fe2000c101906 */
[----:B------:R-:W-:Y:S05]  /*01e0*/  EXIT ;  /* 0x000000000000794d */ /* 0x000fea0003800000 */
.L_x_36:
        /* <DEDUP_REMOVED lines=9> */
.L_x_39:


//--------------------- .text._Z5cuda1iiPf        --------------------------
	.section	.text._Z5cuda1iiPf,"ax",@progbits
	.align	128
        .global         _Z5cuda1iiPf
        .type           _Z5cuda1iiPf,@function
        .size           _Z5cuda1iiPf,(.L_x_40 - _Z5cuda1iiPf)
        .other          _Z5cuda1iiPf,@"STO_CUDA_ENTRY STV_DEFAULT"
_Z5cuda1iiPf:
.text._Z5cuda1iiPf:
        /* <DEDUP_REMOVED lines=19> */
[----:B------:R-:W2:Y:S04]  /*0130*/  LDG.E R7, desc[UR4][R6.64] ;  /* 0x0000000406077981 */ /* 0x000ea8000c1e1900 */
[----:B------:R-:W3:Y:S01]  /*0140*/  LDG.E R0, desc[UR4][R2.64] ;  /* 0x0000000402007981 */ /* 0x000ee2000c1e1900 */
[----:B--2---:R-:W-:-:S05]  /*0150*/  FADD R9, R4, R7 ;  /* 0x0000000704097221 */ /* 0x004fca0000000000 */
[----:B---3--:R-:W-:-:S13]  /*0160*/  FSETP.GT.AND P0, PT, R0, R9, PT ;  /* 0x000000090000720b */ /* 0x008fda0003f04000 */
[----:B------:R-:W-:Y:S05]  /*0170*/  @!P0 EXIT ;  /* 0x000000000000894d */ /* 0x000fea0003800000 */
[----:B------:R-:W-:Y:S01]  /*0180*/  STG.E desc[UR4][R2.64], R9 ;  /* 0x0000000902007986 */ /* 0x000fe2000c101904 */
[----:B------:R-:W-:Y:S05]  /*0190*/  EXIT ;  /* 0x000000000000794d */ /* 0x000fea0003800000 */
.L_x_37:
        /* <DEDUP_REMOVED lines=14> */
.L_x_40:


//--------------------- .nv.shared._Z5cuda3iiPfi  --------------------------
	.section	.nv.shared._Z5cuda3iiPfi,"aw",@nobits
	.sectionflags	@""
	.align	16
	.zero		1024


//--------------------- .nv.shared.reserved.0     --------------------------
	.section	.nv.shared.reserved.0,"aw",@nobits
	.weak		__nv_reservedSMEM_offset_0_alias
	.size		__nv_reservedSMEM_offset_0_alias, 0, 64
	.other		__nv_reservedSMEM_offset_0_alias,@"STO_CUDA_RESERVED_SHARED STV_DEFAULT"
__nv_reservedSMEM_offset_0_alias:
	.zero		0
	.zero		64


//--------------------- .nv.shared._Z5cuda2iiPf   --------------------------
	.section	.nv.shared._Z5cuda2iiPf,"aw",@nobits
	.sectionflags	@""
	.align	16
	.zero		1024


//--------------------- .nv.shared._Z5cuda1iiPf   --------------------------
	.section	.nv.shared._Z5cuda1iiPf,"aw",@nobits
	.sectionflags	@""
	.align	16
	.zero		1024


//--------------------- .nv.constant0._Z5cuda3iiPfi --------------------------
	.section	.nv.constant0._Z5cuda3iiPfi,"a",@progbits
	.sectionflags	@""
	.align	4
.nv.constant0._Z5cuda3iiPfi:
	.zero		916


//--------------------- .nv.constant0._Z5cuda2iiPf --------------------------
	.section	.nv.constant0._Z5cuda2iiPf,"a",@progbits
	.sectionflags	@""
	.align	4
.nv.constant0._Z5cuda2iiPf:
	.zero		912


//--------------------- .nv.constant0._Z5cuda1iiPf --------------------------
	.section	.nv.constant0._Z5cuda1iiPf,"a",@progbits
	.sectionflags	@""
	.align	4
.nv.constant0._Z5cuda1iiPf:
	.zero		912


//--------------------- SYMBOLS --------------------------

	.type		.nv.reservedSmem.offset0,@object
	.size		.nv.reservedSmem.offset0,0x4
	.type		.nv.reservedSmem.cap,@object
	.size		.nv.reservedSmem.cap,0x4
